//
// Generated by NVIDIA NVVM Compiler
//
// Compiler Build ID: CL-36424714
// Cuda compilation tools, release 13.0, V13.0.88
// Based on NVVM 20.0.0
//

.version 9.0
.target sm_100
.address_size 64

	// .globl	_Z16simple_cand_elimILi3EEvP11SudokuStateIXmlT_T_EEPi
// _ZZ16simple_cand_elimILi3EEvP11SudokuStateIXmlT_T_EEPiE1s has been demoted
// _ZZ16simple_cand_elimILi3EEvP11SudokuStateIXmlT_T_EEPiE12block_status has been demoted
// _ZZ16simple_cand_elimILi3EEvP11SudokuStateIXmlT_T_EEPiE8block_ok has been demoted
// _ZZ16singleton_searchILi3EEvP11SudokuStateIXmlT_T_EEPiE1s has been demoted
// _ZZ16singleton_searchILi3EEvP11SudokuStateIXmlT_T_EEPiE12block_status has been demoted
// _ZZ16singleton_searchILi3EEvP11SudokuStateIXmlT_T_EEPiE8block_ok has been demoted

.visible .entry _Z16simple_cand_elimILi3EEvP11SudokuStateIXmlT_T_EEPi(
	.param .u64 .ptr .align 1 _Z16simple_cand_elimILi3EEvP11SudokuStateIXmlT_T_EEPi_param_0,
	.param .u64 .ptr .align 1 _Z16simple_cand_elimILi3EEvP11SudokuStateIXmlT_T_EEPi_param_1
)
{
	.reg .pred 	%p<77>;
	.reg .b16 	%rs<14>;
	.reg .b32 	%r<129>;
	.reg .b64 	%rd<13>;
	// demoted variable
	.shared .align 4 .b8 _ZZ16simple_cand_elimILi3EEvP11SudokuStateIXmlT_T_EEPiE1s[408];
	// demoted variable
	.shared .align 4 .u32 _ZZ16simple_cand_elimILi3EEvP11SudokuStateIXmlT_T_EEPiE12block_status;
	// demoted variable
	.shared .align 4 .u32 _ZZ16simple_cand_elimILi3EEvP11SudokuStateIXmlT_T_EEPiE8block_ok;
	ld.param.u64 	%rd3, [_Z16simple_cand_elimILi3EEvP11SudokuStateIXmlT_T_EEPi_param_0];
	ld.param.u64 	%rd4, [_Z16simple_cand_elimILi3EEvP11SudokuStateIXmlT_T_EEPi_param_1];
	mov.u32 	%r1, %tid.x;
	mov.u32 	%r2, %tid.y;
	or.b32  	%r3, %r1, %r2;
	setp.ne.s32 	%p1, %r3, 0;
	@%p1 bra 	$L__BB0_2;
	mov.b32 	%r19, 0;
	st.shared.u32 	[_ZZ16simple_cand_elimILi3EEvP11SudokuStateIXmlT_T_EEPiE12block_status], %r19;
	mov.b32 	%r20, 1;
	st.shared.u32 	[_ZZ16simple_cand_elimILi3EEvP11SudokuStateIXmlT_T_EEPiE8block_ok], %r20;
$L__BB0_2:
	cvt.u64.u32 	%rd5, %r1;
	cvta.to.global.u64 	%rd6, %rd3;
	mul.wide.u32 	%rd7, %r1, 36;
	add.s64 	%rd8, %rd6, %rd7;
	cvt.u64.u32 	%rd9, %r2;
	mul.wide.u32 	%rd10, %r2, 4;
	add.s64 	%rd1, %rd8, %rd10;
	ld.global.u32 	%r4, [%rd1];
	mov.u32 	%r21, _ZZ16simple_cand_elimILi3EEvP11SudokuStateIXmlT_T_EEPiE1s;
	mad.lo.s32 	%r5, %r1, 36, %r21;
	shl.b32 	%r22, %r2, 2;
	add.s32 	%r6, %r5, %r22;
	st.shared.u32 	[%r6], %r4;
	mad.lo.s64 	%rd11, %rd5, -27, %rd9;
	add.s64 	%rd2, %rd8, %rd11;
	ld.global.u8 	%rs3, [%rd2+324];
	mad.lo.s32 	%r23, %r1, 9, %r21;
	add.s32 	%r24, %r23, %r2;
	add.s32 	%r7, %r24, 324;
	st.shared.u8 	[%r24+324], %rs3;
	bar.sync 	0;
	setp.ne.s32 	%p2, %r4, 0;
	@%p2 bra 	$L__BB0_4;
	mov.b32 	%r124, 0;
	st.shared.u32 	[_ZZ16simple_cand_elimILi3EEvP11SudokuStateIXmlT_T_EEPiE8block_ok], %r124;
	bra.uni 	$L__BB0_88;
$L__BB0_4:
	add.s32 	%r25, %r4, -1;
	and.b32  	%r26, %r4, %r25;
	setp.ne.s32 	%p3, %r26, 0;
	@%p3 bra 	$L__BB0_88;
	ld.shared.u8 	%rs4, [%r7];
	and.b16  	%rs5, %rs4, 1;
	setp.eq.b16 	%p4, %rs5, 1;
	@%p4 bra 	$L__BB0_88;
	not.b32 	%r8, %r4;
	setp.eq.s32 	%p5, %r2, 0;
	@%p5 bra 	$L__BB0_10;
	atom.shared.and.b32 	%r27, [%r5], %r8;
	and.b32  	%r28, %r27, %r4;
	setp.eq.s32 	%p6, %r28, 0;
	@%p6 bra 	$L__BB0_9;
	mov.b32 	%r29, 1;
	st.shared.u32 	[_ZZ16simple_cand_elimILi3EEvP11SudokuStateIXmlT_T_EEPiE12block_status], %r29;
$L__BB0_9:
	setp.eq.s32 	%p7, %r2, 1;
	@%p7 bra 	$L__BB0_13;
$L__BB0_10:
	atom.shared.and.b32 	%r30, [%r5+4], %r8;
	and.b32  	%r31, %r30, %r4;
	setp.eq.s32 	%p8, %r31, 0;
	@%p8 bra 	$L__BB0_12;
	mov.b32 	%r32, 1;
	st.shared.u32 	[_ZZ16simple_cand_elimILi3EEvP11SudokuStateIXmlT_T_EEPiE12block_status], %r32;
$L__BB0_12:
	setp.eq.s32 	%p9, %r2, 2;
	@%p9 bra 	$L__BB0_16;
$L__BB0_13:
	atom.shared.and.b32 	%r33, [%r5+8], %r8;
	and.b32  	%r34, %r33, %r4;
	setp.eq.s32 	%p10, %r34, 0;
	@%p10 bra 	$L__BB0_15;
	mov.b32 	%r35, 1;
	st.shared.u32 	[_ZZ16simple_cand_elimILi3EEvP11SudokuStateIXmlT_T_EEPiE12block_status], %r35;
$L__BB0_15:
	setp.eq.s32 	%p11, %r2, 3;
	@%p11 bra 	$L__BB0_19;
$L__BB0_16:
	atom.shared.and.b32 	%r36, [%r5+12], %r8;
	and.b32  	%r37, %r36, %r4;
	setp.eq.s32 	%p12, %r37, 0;
	@%p12 bra 	$L__BB0_18;
	mov.b32 	%r38, 1;
	st.shared.u32 	[_ZZ16simple_cand_elimILi3EEvP11SudokuStateIXmlT_T_EEPiE12block_status], %r38;
$L__BB0_18:
	setp.eq.s32 	%p13, %r2, 4;
	@%p13 bra 	$L__BB0_22;
$L__BB0_19:
	atom.shared.and.b32 	%r39, [%r5+16], %r8;
	and.b32  	%r40, %r39, %r4;
	setp.eq.s32 	%p14, %r40, 0;
	@%p14 bra 	$L__BB0_21;
	mov.b32 	%r41, 1;
	st.shared.u32 	[_ZZ16simple_cand_elimILi3EEvP11SudokuStateIXmlT_T_EEPiE12block_status], %r41;
$L__BB0_21:
	setp.eq.s32 	%p15, %r2, 5;
	@%p15 bra 	$L__BB0_25;
$L__BB0_22:
	atom.shared.and.b32 	%r42, [%r5+20], %r8;
	and.b32  	%r43, %r42, %r4;
	setp.eq.s32 	%p16, %r43, 0;
	@%p16 bra 	$L__BB0_24;
	mov.b32 	%r44, 1;
	st.shared.u32 	[_ZZ16simple_cand_elimILi3EEvP11SudokuStateIXmlT_T_EEPiE12block_status], %r44;
$L__BB0_24:
	setp.eq.s32 	%p17, %r2, 6;
	@%p17 bra 	$L__BB0_28;
$L__BB0_25:
	atom.shared.and.b32 	%r45, [%r5+24], %r8;
	and.b32  	%r46, %r45, %r4;
	setp.eq.s32 	%p18, %r46, 0;
	@%p18 bra 	$L__BB0_27;
	mov.b32 	%r47, 1;
	st.shared.u32 	[_ZZ16simple_cand_elimILi3EEvP11SudokuStateIXmlT_T_EEPiE12block_status], %r47;
$L__BB0_27:
	setp.eq.s32 	%p19, %r2, 7;
	@%p19 bra 	$L__BB0_31;
$L__BB0_28:
	atom.shared.and.b32 	%r48, [%r5+28], %r8;
	and.b32  	%r49, %r48, %r4;
	setp.eq.s32 	%p20, %r49, 0;
	@%p20 bra 	$L__BB0_30;
	mov.b32 	%r50, 1;
	st.shared.u32 	[_ZZ16simple_cand_elimILi3EEvP11SudokuStateIXmlT_T_EEPiE12block_status], %r50;
$L__BB0_30:
	setp.eq.s32 	%p21, %r2, 8;
	@%p21 bra 	$L__BB0_33;
$L__BB0_31:
	atom.shared.and.b32 	%r51, [%r5+32], %r8;
	and.b32  	%r52, %r51, %r4;
	setp.eq.s32 	%p22, %r52, 0;
	@%p22 bra 	$L__BB0_33;
	mov.b32 	%r53, 1;
	st.shared.u32 	[_ZZ16simple_cand_elimILi3EEvP11SudokuStateIXmlT_T_EEPiE12block_status], %r53;
$L__BB0_33:
	add.s32 	%r9, %r21, %r22;
	setp.eq.s32 	%p23, %r1, 0;
	@%p23 bra 	$L__BB0_37;
	atom.shared.and.b32 	%r56, [%r9], %r8;
	and.b32  	%r57, %r56, %r4;
	setp.eq.s32 	%p24, %r57, 0;
	@%p24 bra 	$L__BB0_36;
	mov.b32 	%r58, 1;
	st.shared.u32 	[_ZZ16simple_cand_elimILi3EEvP11SudokuStateIXmlT_T_EEPiE12block_status], %r58;
$L__BB0_36:
	setp.eq.s32 	%p25, %r1, 1;
	@%p25 bra 	$L__BB0_40;
$L__BB0_37:
	atom.shared.and.b32 	%r59, [%r9+36], %r8;
	and.b32  	%r60, %r59, %r4;
	setp.eq.s32 	%p26, %r60, 0;
	@%p26 bra 	$L__BB0_39;
	mov.b32 	%r61, 1;
	st.shared.u32 	[_ZZ16simple_cand_elimILi3EEvP11SudokuStateIXmlT_T_EEPiE12block_status], %r61;
$L__BB0_39:
	setp.eq.s32 	%p27, %r1, 2;
	@%p27 bra 	$L__BB0_43;
$L__BB0_40:
	atom.shared.and.b32 	%r62, [%r9+72], %r8;
	and.b32  	%r63, %r62, %r4;
	setp.eq.s32 	%p28, %r63, 0;
	@%p28 bra 	$L__BB0_42;
	mov.b32 	%r64, 1;
	st.shared.u32 	[_ZZ16simple_cand_elimILi3EEvP11SudokuStateIXmlT_T_EEPiE12block_status], %r64;
$L__BB0_42:
	setp.eq.s32 	%p29, %r1, 3;
	@%p29 bra 	$L__BB0_46;
$L__BB0_43:
	atom.shared.and.b32 	%r65, [%r9+108], %r8;
	and.b32  	%r66, %r65, %r4;
	setp.eq.s32 	%p30, %r66, 0;
	@%p30 bra 	$L__BB0_45;
	mov.b32 	%r67, 1;
	st.shared.u32 	[_ZZ16simple_cand_elimILi3EEvP11SudokuStateIXmlT_T_EEPiE12block_status], %r67;
$L__BB0_45:
	setp.eq.s32 	%p31, %r1, 4;
	@%p31 bra 	$L__BB0_49;
$L__BB0_46:
	atom.shared.and.b32 	%r68, [%r9+144], %r8;
	and.b32  	%r69, %r68, %r4;
	setp.eq.s32 	%p32, %r69, 0;
	@%p32 bra 	$L__BB0_48;
	mov.b32 	%r70, 1;
	st.shared.u32 	[_ZZ16simple_cand_elimILi3EEvP11SudokuStateIXmlT_T_EEPiE12block_status], %r70;
$L__BB0_48:
	setp.eq.s32 	%p33, %r1, 5;
	@%p33 bra 	$L__BB0_52;
$L__BB0_49:
	atom.shared.and.b32 	%r71, [%r9+180], %r8;
	and.b32  	%r72, %r71, %r4;
	setp.eq.s32 	%p34, %r72, 0;
	@%p34 bra 	$L__BB0_51;
	mov.b32 	%r73, 1;
	st.shared.u32 	[_ZZ16simple_cand_elimILi3EEvP11SudokuStateIXmlT_T_EEPiE12block_status], %r73;
$L__BB0_51:
	setp.eq.s32 	%p35, %r1, 6;
	@%p35 bra 	$L__BB0_55;
$L__BB0_52:
	atom.shared.and.b32 	%r74, [%r9+216], %r8;
	and.b32  	%r75, %r74, %r4;
	setp.eq.s32 	%p36, %r75, 0;
	@%p36 bra 	$L__BB0_54;
	mov.b32 	%r76, 1;
	st.shared.u32 	[_ZZ16simple_cand_elimILi3EEvP11SudokuStateIXmlT_T_EEPiE12block_status], %r76;
$L__BB0_54:
	setp.eq.s32 	%p37, %r1, 7;
	@%p37 bra 	$L__BB0_58;
$L__BB0_55:
	atom.shared.and.b32 	%r77, [%r9+252], %r8;
	and.b32  	%r78, %r77, %r4;
	setp.eq.s32 	%p38, %r78, 0;
	@%p38 bra 	$L__BB0_57;
	mov.b32 	%r79, 1;
	st.shared.u32 	[_ZZ16simple_cand_elimILi3EEvP11SudokuStateIXmlT_T_EEPiE12block_status], %r79;
$L__BB0_57:
	setp.eq.s32 	%p39, %r1, 8;
	@%p39 bra 	$L__BB0_60;
$L__BB0_58:
	atom.shared.and.b32 	%r80, [%r9+288], %r8;
	and.b32  	%r81, %r80, %r4;
	setp.eq.s32 	%p40, %r81, 0;
	@%p40 bra 	$L__BB0_60;
	mov.b32 	%r82, 1;
	st.shared.u32 	[_ZZ16simple_cand_elimILi3EEvP11SudokuStateIXmlT_T_EEPiE12block_status], %r82;
$L__BB0_60:
	cvt.u16.u32 	%rs6, %r1;
	mul.hi.u16 	%rs7, %rs6, 21846;
	mul.lo.s16 	%rs8, %rs7, 3;
	sub.s16 	%rs1, %rs6, %rs8;
	cvt.u32.u16 	%r83, %rs1;
	sub.s32 	%r10, %r1, %r83;
	cvt.u16.u32 	%rs9, %r2;
	mul.hi.u16 	%rs10, %rs9, 21846;
	mul.lo.s16 	%rs11, %rs10, 3;
	sub.s16 	%rs2, %rs9, %rs11;
	cvt.u32.u16 	%r84, %rs2;
	sub.s32 	%r11, %r2, %r84;
	mad.lo.s32 	%r86, %r10, 36, %r21;
	or.b32  	%r87, %r83, %r84;
	setp.eq.s32 	%p41, %r87, 0;
	shl.b32 	%r88, %r11, 2;
	add.s32 	%r12, %r86, %r88;
	@%p41 bra 	$L__BB0_63;
	atom.shared.and.b32 	%r89, [%r12], %r8;
	and.b32  	%r90, %r89, %r4;
	setp.eq.s32 	%p42, %r90, 0;
	@%p42 bra 	$L__BB0_63;
	mov.b32 	%r91, 1;
	st.shared.u32 	[_ZZ16simple_cand_elimILi3EEvP11SudokuStateIXmlT_T_EEPiE12block_status], %r91;
$L__BB0_63:
	setp.eq.s16 	%p43, %rs1, 0;
	add.s32 	%r13, %r11, 1;
	setp.eq.s32 	%p44, %r13, %r2;
	and.pred  	%p45, %p43, %p44;
	@%p45 bra 	$L__BB0_66;
	atom.shared.and.b32 	%r94, [%r12+4], %r8;
	and.b32  	%r95, %r94, %r4;
	setp.eq.s32 	%p46, %r95, 0;
	@%p46 bra 	$L__BB0_66;
	mov.b32 	%r96, 1;
	st.shared.u32 	[_ZZ16simple_cand_elimILi3EEvP11SudokuStateIXmlT_T_EEPiE12block_status], %r96;
$L__BB0_66:
	setp.eq.s16 	%p47, %rs1, 0;
	add.s32 	%r14, %r11, 2;
	setp.eq.s32 	%p48, %r14, %r2;
	and.pred  	%p49, %p47, %p48;
	@%p49 bra 	$L__BB0_69;
	atom.shared.and.b32 	%r99, [%r12+8], %r8;
	and.b32  	%r100, %r99, %r4;
	setp.eq.s32 	%p50, %r100, 0;
	@%p50 bra 	$L__BB0_69;
	mov.b32 	%r101, 1;
	st.shared.u32 	[_ZZ16simple_cand_elimILi3EEvP11SudokuStateIXmlT_T_EEPiE12block_status], %r101;
$L__BB0_69:
	add.s32 	%r15, %r10, 1;
	setp.eq.s32 	%p51, %r15, %r1;
	setp.eq.s16 	%p52, %rs2, 0;
	and.pred  	%p53, %p51, %p52;
	@%p53 bra 	$L__BB0_72;
	atom.shared.and.b32 	%r102, [%r12+36], %r8;
	and.b32  	%r103, %r102, %r4;
	setp.eq.s32 	%p54, %r103, 0;
	@%p54 bra 	$L__BB0_72;
	mov.b32 	%r104, 1;
	st.shared.u32 	[_ZZ16simple_cand_elimILi3EEvP11SudokuStateIXmlT_T_EEPiE12block_status], %r104;
$L__BB0_72:
	setp.eq.s32 	%p55, %r15, %r1;
	setp.eq.s32 	%p56, %r13, %r2;
	and.pred  	%p57, %p55, %p56;
	@%p57 bra 	$L__BB0_75;
	atom.shared.and.b32 	%r106, [%r12+40], %r8;
	and.b32  	%r107, %r106, %r4;
	setp.eq.s32 	%p58, %r107, 0;
	@%p58 bra 	$L__BB0_75;
	mov.b32 	%r108, 1;
	st.shared.u32 	[_ZZ16simple_cand_elimILi3EEvP11SudokuStateIXmlT_T_EEPiE12block_status], %r108;
$L__BB0_75:
	setp.eq.s32 	%p59, %r15, %r1;
	setp.eq.s32 	%p60, %r14, %r2;
	and.pred  	%p61, %p59, %p60;
	@%p61 bra 	$L__BB0_78;
	atom.shared.and.b32 	%r110, [%r12+44], %r8;
	and.b32  	%r111, %r110, %r4;
	setp.eq.s32 	%p62, %r111, 0;
	@%p62 bra 	$L__BB0_78;
	mov.b32 	%r112, 1;
	st.shared.u32 	[_ZZ16simple_cand_elimILi3EEvP11SudokuStateIXmlT_T_EEPiE12block_status], %r112;
$L__BB0_78:
	setp.eq.s16 	%p63, %rs2, 0;
	add.s32 	%r16, %r10, 2;
	setp.eq.s32 	%p64, %r16, %r1;
	and.pred  	%p65, %p64, %p63;
	@%p65 bra 	$L__BB0_81;
	atom.shared.and.b32 	%r113, [%r12+72], %r8;
	and.b32  	%r114, %r113, %r4;
	setp.eq.s32 	%p66, %r114, 0;
	@%p66 bra 	$L__BB0_81;
	mov.b32 	%r115, 1;
	st.shared.u32 	[_ZZ16simple_cand_elimILi3EEvP11SudokuStateIXmlT_T_EEPiE12block_status], %r115;
$L__BB0_81:
	setp.eq.s32 	%p67, %r16, %r1;
	setp.eq.s32 	%p68, %r13, %r2;
	and.pred  	%p69, %p67, %p68;
	@%p69 bra 	$L__BB0_84;
	atom.shared.and.b32 	%r117, [%r12+76], %r8;
	and.b32  	%r118, %r117, %r4;
	setp.eq.s32 	%p70, %r118, 0;
	@%p70 bra 	$L__BB0_84;
	mov.b32 	%r119, 1;
	st.shared.u32 	[_ZZ16simple_cand_elimILi3EEvP11SudokuStateIXmlT_T_EEPiE12block_status], %r119;
$L__BB0_84:
	setp.eq.s32 	%p71, %r16, %r1;
	setp.eq.s32 	%p72, %r14, %r2;
	and.pred  	%p73, %p71, %p72;
	@%p73 bra 	$L__BB0_87;
	atom.shared.and.b32 	%r121, [%r12+80], %r8;
	and.b32  	%r122, %r121, %r4;
	setp.eq.s32 	%p74, %r122, 0;
	@%p74 bra 	$L__BB0_87;
	mov.b32 	%r123, 1;
	st.shared.u32 	[_ZZ16simple_cand_elimILi3EEvP11SudokuStateIXmlT_T_EEPiE12block_status], %r123;
$L__BB0_87:
	ld.global.u8 	%rs12, [%rd2+324];
	or.b16  	%rs13, %rs12, 1;
	st.global.u8 	[%rd2+324], %rs13;
$L__BB0_88:
	setp.ne.s32 	%p75, %r3, 0;
	bar.sync 	0;
	ld.shared.u32 	%r125, [%r6];
	st.global.u32 	[%rd1], %r125;
	@%p75 bra 	$L__BB0_93;
	ld.shared.u32 	%r126, [_ZZ16simple_cand_elimILi3EEvP11SudokuStateIXmlT_T_EEPiE8block_ok];
	setp.eq.s32 	%p76, %r126, 0;
	@%p76 bra 	$L__BB0_91;
	ld.shared.u32 	%r128, [_ZZ16simple_cand_elimILi3EEvP11SudokuStateIXmlT_T_EEPiE12block_status];
	bra.uni 	$L__BB0_92;
$L__BB0_91:
	mov.b32 	%r128, 2;
	st.shared.u32 	[_ZZ16simple_cand_elimILi3EEvP11SudokuStateIXmlT_T_EEPiE12block_status], %r128;
$L__BB0_92:
	cvta.to.global.u64 	%rd12, %rd4;
	st.global.u32 	[%rd12], %r128;
$L__BB0_93:
	ret;

}
	// .globl	_Z16singleton_searchILi3EEvP11SudokuStateIXmlT_T_EEPi
.visible .entry _Z16singleton_searchILi3EEvP11SudokuStateIXmlT_T_EEPi(
	.param .u64 .ptr .align 1 _Z16singleton_searchILi3EEvP11SudokuStateIXmlT_T_EEPi_param_0,
	.param .u64 .ptr .align 1 _Z16singleton_searchILi3EEvP11SudokuStateIXmlT_T_EEPi_param_1
)
{
	.reg .pred 	%p<57>;
	.reg .b32 	%r<125>;
	.reg .b64 	%rd<9>;
	// demoted variable
	.shared .align 4 .b8 _ZZ16singleton_searchILi3EEvP11SudokuStateIXmlT_T_EEPiE1s[408];
	// demoted variable
	.shared .align 4 .u32 _ZZ16singleton_searchILi3EEvP11SudokuStateIXmlT_T_EEPiE12block_status;
	// demoted variable
	.shared .align 4 .u32 _ZZ16singleton_searchILi3EEvP11SudokuStateIXmlT_T_EEPiE8block_ok;
	ld.param.u64 	%rd2, [_Z16singleton_searchILi3EEvP11SudokuStateIXmlT_T_EEPi_param_0];
	ld.param.u64 	%rd3, [_Z16singleton_searchILi3EEvP11SudokuStateIXmlT_T_EEPi_param_1];
	mov.u32 	%r1, %tid.x;
	mov.u32 	%r2, %tid.y;
	or.b32  	%r3, %r1, %r2;
	setp.ne.s32 	%p3, %r3, 0;
	@%p3 bra 	$L__BB1_2;
	mov.b32 	%r49, 0;
	st.shared.u32 	[_ZZ16singleton_searchILi3EEvP11SudokuStateIXmlT_T_EEPiE12block_status], %r49;
	mov.b32 	%r50, 1;
	st.shared.u32 	[_ZZ16singleton_searchILi3EEvP11SudokuStateIXmlT_T_EEPiE8block_ok], %r50;
$L__BB1_2:
	cvta.to.global.u64 	%rd4, %rd2;
	mul.wide.u32 	%rd5, %r1, 36;
	add.s64 	%rd6, %rd4, %rd5;
	mul.wide.u32 	%rd7, %r2, 4;
	add.s64 	%rd1, %rd6, %rd7;
	ld.global.u32 	%r115, [%rd1];
	mov.u32 	%r52, _ZZ16singleton_searchILi3EEvP11SudokuStateIXmlT_T_EEPiE1s;
	mad.lo.s32 	%r5, %r1, 36, %r52;
	shl.b32 	%r53, %r2, 2;
	add.s32 	%r54, %r5, %r53;
	st.shared.u32 	[%r54], %r115;
	bar.sync 	0;
	setp.eq.s32 	%p5, %r115, 0;
	mov.b32 	%r123, 0;
	mov.pred 	%p4, -1;
	mov.pred 	%p56, %p4;
	@%p5 bra 	$L__BB1_34;
	add.s32 	%r56, %r115, -1;
	and.b32  	%r57, %r115, %r56;
	setp.eq.s32 	%p7, %r57, 0;
	mov.pred 	%p6, 0;
	mov.pred 	%p56, %p6;
	@%p7 bra 	$L__BB1_34;
	mov.b32 	%r107, 0;
	mov.u32 	%r123, %r115;
$L__BB1_5:
	setp.eq.s32 	%p8, %r107, %r2;
	@%p8 bra 	$L__BB1_7;
	shl.b32 	%r59, %r107, 2;
	add.s32 	%r60, %r5, %r59;
	ld.shared.u32 	%r61, [%r60];
	not.b32 	%r62, %r61;
	and.b32  	%r123, %r123, %r62;
$L__BB1_7:
	add.s32 	%r10, %r107, 1;
	setp.lt.u32 	%p9, %r107, 8;
	setp.ne.s32 	%p10, %r123, 0;
	and.pred  	%p11, %p9, %p10;
	mov.u32 	%r107, %r10;
	@%p11 bra 	$L__BB1_5;
	add.s32 	%r11, %r52, %r53;
	mov.b32 	%r110, 0;
	mov.u32 	%r112, %r115;
$L__BB1_9:
	setp.eq.s32 	%p12, %r110, %r1;
	@%p12 bra 	$L__BB1_11;
	mad.lo.s32 	%r66, %r110, 36, %r11;
	ld.shared.u32 	%r67, [%r66];
	not.b32 	%r68, %r67;
	and.b32  	%r112, %r112, %r68;
$L__BB1_11:
	add.s32 	%r16, %r110, 1;
	setp.lt.u32 	%p13, %r110, 8;
	setp.ne.s32 	%p14, %r112, 0;
	and.pred  	%p15, %p13, %p14;
	mov.u32 	%r110, %r16;
	@%p15 bra 	$L__BB1_9;
	setp.eq.s32 	%p16, %r112, 0;
	mov.u32 	%r113, %r123;
	@%p16 bra 	$L__BB1_14;
	setp.ne.s32 	%p18, %r123, 0;
	setp.ne.s32 	%p19, %r123, %r112;
	and.pred  	%p20, %p18, %p19;
	mov.u32 	%r113, %r112;
	mov.pred 	%p56, %p4;
	@%p20 bra 	$L__BB1_34;
$L__BB1_14:
	mul.hi.u32 	%r69, %r1, 1431655766;
	mul.lo.s32 	%r19, %r69, 3;
	sub.s32 	%r18, %r1, %r19;
	mul.hi.u32 	%r70, %r2, 1431655766;
	mul.lo.s32 	%r21, %r70, 3;
	sub.s32 	%r20, %r2, %r21;
	mad.lo.s32 	%r72, %r69, 108, %r52;
	or.b32  	%r73, %r18, %r20;
	setp.eq.s32 	%p21, %r73, 0;
	shl.b32 	%r74, %r21, 2;
	add.s32 	%r22, %r72, %r74;
	@%p21 bra 	$L__BB1_16;
	ld.shared.u32 	%r75, [%r22];
	not.b32 	%r76, %r75;
	and.b32  	%r115, %r115, %r76;
$L__BB1_16:
	setp.eq.s32 	%p22, %r18, 0;
	add.s32 	%r25, %r21, 1;
	setp.eq.s32 	%p23, %r25, %r2;
	and.pred  	%p24, %p22, %p23;
	@%p24 bra 	$L__BB1_18;
	ld.shared.u32 	%r79, [%r22+4];
	not.b32 	%r80, %r79;
	and.b32  	%r115, %r115, %r80;
$L__BB1_18:
	setp.eq.s32 	%p25, %r18, 0;
	add.s32 	%r28, %r21, 2;
	setp.eq.s32 	%p26, %r28, %r2;
	and.pred  	%p27, %p25, %p26;
	@%p27 bra 	$L__BB1_20;
	ld.shared.u32 	%r83, [%r22+8];
	not.b32 	%r84, %r83;
	and.b32  	%r115, %r115, %r84;
$L__BB1_20:
	add.s32 	%r31, %r19, 1;
	setp.eq.s32 	%p28, %r31, %r1;
	setp.eq.s32 	%p29, %r20, 0;
	and.pred  	%p30, %p28, %p29;
	@%p30 bra 	$L__BB1_22;
	ld.shared.u32 	%r85, [%r22+36];
	not.b32 	%r86, %r85;
	and.b32  	%r115, %r115, %r86;
$L__BB1_22:
	setp.eq.s32 	%p31, %r31, %r1;
	setp.eq.s32 	%p32, %r25, %r2;
	and.pred  	%p33, %p31, %p32;
	@%p33 bra 	$L__BB1_24;
	ld.shared.u32 	%r88, [%r22+40];
	not.b32 	%r89, %r88;
	and.b32  	%r115, %r115, %r89;
$L__BB1_24:
	setp.eq.s32 	%p34, %r31, %r1;
	setp.eq.s32 	%p35, %r28, %r2;
	and.pred  	%p36, %p34, %p35;
	@%p36 bra 	$L__BB1_26;
	ld.shared.u32 	%r91, [%r22+44];
	not.b32 	%r92, %r91;
	and.b32  	%r115, %r115, %r92;
$L__BB1_26:
	setp.eq.s32 	%p37, %r20, 0;
	add.s32 	%r38, %r19, 2;
	setp.eq.s32 	%p38, %r38, %r1;
	and.pred  	%p39, %p38, %p37;
	@%p39 bra 	$L__BB1_28;
	ld.shared.u32 	%r93, [%r22+72];
	not.b32 	%r94, %r93;
	and.b32  	%r115, %r115, %r94;
$L__BB1_28:
	setp.eq.s32 	%p40, %r38, %r1;
	setp.eq.s32 	%p41, %r25, %r2;
	and.pred  	%p42, %p40, %p41;
	@%p42 bra 	$L__BB1_30;
	ld.shared.u32 	%r96, [%r22+76];
	not.b32 	%r97, %r96;
	and.b32  	%r115, %r115, %r97;
$L__BB1_30:
	setp.eq.s32 	%p43, %r38, %r1;
	setp.eq.s32 	%p44, %r28, %r2;
	and.pred  	%p45, %p43, %p44;
	@%p45 bra 	$L__BB1_32;
	ld.shared.u32 	%r99, [%r22+80];
	not.b32 	%r100, %r99;
	and.b32  	%r115, %r115, %r100;
$L__BB1_32:
	setp.eq.s32 	%p47, %r115, 0;
	mov.pred 	%p56, %p6;
	mov.u32 	%r123, %r113;
	@%p47 bra 	$L__BB1_34;
	setp.ne.s32 	%p48, %r113, 0;
	setp.ne.s32 	%p49, %r113, %r115;
	and.pred  	%p56, %p48, %p49;
	selp.b32 	%r123, %r113, %r115, %p48;
$L__BB1_34:
	add.s32 	%r101, %r123, -1;
	and.b32  	%r102, %r123, %r101;
	setp.eq.s32 	%p50, %r102, 0;
	not.pred 	%p51, %p56;
	and.pred  	%p52, %p51, %p50;
	@%p52 bra 	$L__BB1_36;
	mov.b32 	%r104, 0;
	st.shared.u32 	[_ZZ16singleton_searchILi3EEvP11SudokuStateIXmlT_T_EEPiE8block_ok], %r104;
	bra.uni 	$L__BB1_38;
$L__BB1_36:
	setp.eq.s32 	%p53, %r123, 0;
	@%p53 bra 	$L__BB1_38;
	st.global.u32 	[%rd1], %r123;
	mov.b32 	%r103, 1;
	st.shared.u32 	[_ZZ16singleton_searchILi3EEvP11SudokuStateIXmlT_T_EEPiE12block_status], %r103;
$L__BB1_38:
	setp.ne.s32 	%p54, %r3, 0;
	bar.sync 	0;
	@%p54 bra 	$L__BB1_43;
	ld.shared.u32 	%r105, [_ZZ16singleton_searchILi3EEvP11SudokuStateIXmlT_T_EEPiE8block_ok];
	setp.eq.s32 	%p55, %r105, 0;
	@%p55 bra 	$L__BB1_41;
	ld.shared.u32 	%r124, [_ZZ16singleton_searchILi3EEvP11SudokuStateIXmlT_T_EEPiE12block_status];
	bra.uni 	$L__BB1_42;
$L__BB1_41:
	mov.b32 	%r124, 2;
	st.shared.u32 	[_ZZ16singleton_searchILi3EEvP11SudokuStateIXmlT_T_EEPiE12block_status], %r124;
$L__BB1_42:
	cvta.to.global.u64 	%rd8, %rd3;
	st.global.u32 	[%rd8], %r124;
$L__BB1_43:
	ret;

}


// ===== COMPILED SASS (sm_100) =====

	.target	sm_100

	.elftype	@"ET_EXEC"


//--------------------- .note.nv.tkinfo           --------------------------
	.section	.note.nv.tkinfo,"",@"SHT_NOTE"
	.sectionflags	@"SHF_NOTE_NV_TKINFO"
	.tkinfo
        /*0018*/ 	.word	0x00000002
        /*0030*/ 	.string	""
        /*0030*/ 	.string	"ptxas"
        /*0030*/ 	.string	"Cuda compilation tools, release 13.0, V13.0.88"
        /*0030*/ 	.string	"Build cuda_13.0.r13.0/compiler.36424714_0"
        /*0030*/ 	.string	"-arch sm_100 -m 64 "



//--------------------- .note.nv.cuinfo           --------------------------
	.section	.note.nv.cuinfo,"",@"SHT_NOTE"
	.sectionflags	@"SHF_NOTE_NV_CUINFO"
        /*0018*/ 	.short	0x0002
        /*001a*/ 	.short	0x0064
        /*001c*/ 	.short	0x0082
	.zero		2


//--------------------- .nv.info                  --------------------------
	.section	.nv.info,"",@"SHT_CUDA_INFO"
	.align	4


	//----- nvinfo : EIATTR_REGCOUNT
	.align		4
        /*0000*/ 	.byte	0x04, 0x2f
        /*0002*/ 	.short	(.L_1 - .L_0)
	.align		4
.L_0:
        /*0004*/ 	.word	index@(_Z16simple_cand_elimILi3EEvP11SudokuStateIXmlT_T_EEPi)
        /*0008*/ 	.word	0x00000014


	//----- nvinfo : EIATTR_FRAME_SIZE
	.align		4
.L_1:
        /*000c*/ 	.byte	0x04, 0x11
        /*000e*/ 	.short	(.L_3 - .L_2)
	.align		4
.L_2:
        /*0010*/ 	.word	index@(_Z16simple_cand_elimILi3EEvP11SudokuStateIXmlT_T_EEPi)
        /*0014*/ 	.word	0x00000000


	//----- nvinfo : EIATTR_REGCOUNT
	.align		4
.L_3:
        /*0018*/ 	.byte	0x04, 0x2f
        /*001a*/ 	.short	(.L_5 - .L_4)
	.align		4
.L_4:
        /*001c*/ 	.word	index@(_Z16singleton_searchILi3EEvP11SudokuStateIXmlT_T_EEPi)
        /*0020*/ 	.word	0x00000018


	//----- nvinfo : EIATTR_FRAME_SIZE
	.align		4
.L_5:
        /*0024*/ 	.byte	0x04, 0x11
        /*0026*/ 	.short	(.L_7 - .L_6)
	.align		4
.L_6:
        /*0028*/ 	.word	index@(_Z16singleton_searchILi3EEvP11SudokuStateIXmlT_T_EEPi)
        /*002c*/ 	.word	0x00000000


	//----- nvinfo : EIATTR_MIN_STACK_SIZE
	.align		4
.L_7:
        /*0030*/ 	.byte	0x04, 0x12
        /*0032*/ 	.short	(.L_9 - .L_8)
	.align		4
.L_8:
        /*0034*/ 	.word	index@(_Z16singleton_searchILi3EEvP11SudokuStateIXmlT_T_EEPi)
        /*0038*/ 	.word	0x00000000


	//----- nvinfo : EIATTR_MIN_STACK_SIZE
	.align		4
.L_9:
        /*003c*/ 	.byte	0x04, 0x12
        /*003e*/ 	.short	(.L_11 - .L_10)
	.align		4
.L_10:
        /*0040*/ 	.word	index@(_Z16simple_cand_elimILi3EEvP11SudokuStateIXmlT_T_EEPi)
        /*0044*/ 	.word	0x00000000
.L_11:


//--------------------- .nv.compat                --------------------------
	.section	.nv.compat,"",@"SHT_CUDA_COMPAT_INFO"
	.align	4
        /*0000*/ 	.byte	0x02, 0x09, 0x00, 0x00, 0x02, 0x02, 0x01, 0x00, 0x02, 0x05, 0x05, 0x00, 0x03, 0x07, 0x01, 0x01
        /*0010*/ 	.byte	0x02, 0x03, 0x00, 0x00, 0x02, 0x06, 0x01, 0x00, 0x04, 0x0b, 0x08, 0x00, 0x09, 0x00, 0x00, 0x00
        /*0020*/ 	.byte	0x00, 0x00, 0x00, 0x00


//--------------------- .nv.info._Z16singleton_searchILi3EEvP11SudokuStateIXmlT_T_EEPi --------------------------
	.section	.nv.info._Z16singleton_searchILi3EEvP11SudokuStateIXmlT_T_EEPi,"",@"SHT_CUDA_INFO"
	.sectionflags	@""
	.align	4


	//----- nvinfo : EIATTR_CUDA_API_VERSION
	.align		4
        /*0000*/ 	.byte	0x04, 0x37
        /*0002*/ 	.short	(.L_13 - .L_12)
.L_12:
        /*0004*/ 	.word	0x00000082


	//----- nvinfo : EIATTR_KPARAM_INFO
	.align		4
.L_13:
        /*0008*/ 	.byte	0x04, 0x17
        /*000a*/ 	.short	(.L_15 - .L_14)
.L_14:
        /*000c*/ 	.word	0x00000000
        /*0010*/ 	.short	0x0001
        /*0012*/ 	.short	0x0008
        /*0014*/ 	.byte	0x00, 0xf5, 0x21, 0x00


	//----- nvinfo : EIATTR_KPARAM_INFO
	.align		4
.L_15:
        /*0018*/ 	.byte	0x04, 0x17
        /*001a*/ 	.short	(.L_17 - .L_16)
.L_16:
        /*001c*/ 	.word	0x00000000
        /*0020*/ 	.short	0x0000
        /*0022*/ 	.short	0x0000
        /*0024*/ 	.byte	0x00, 0xf5, 0x21, 0x00


	//----- nvinfo : EIATTR_SPARSE_MMA_MASK
	.align		4
.L_17:
        /*0028*/ 	.byte	0x03, 0x50
        /*002a*/ 	.short	0x0000


	//----- nvinfo : EIATTR_MAXREG_COUNT
	.align		4
        /*002c*/ 	.byte	0x03, 0x1b
        /*002e*/ 	.short	0x00ff


	//----- nvinfo : EIATTR_NUM_BARRIERS
	.align		4
        /*0030*/ 	.byte	0x02, 0x4c
        /*0032*/ 	.byte	0x01
	.zero		1


	//----- nvinfo : EIATTR_MERCURY_ISA_VERSION
	.align		4
        /*0034*/ 	.byte	0x03, 0x5f
        /*0036*/ 	.short	0x0101


	//----- nvinfo : EIATTR_VRC_CTA_INIT_COUNT
	.align		4
        /*0038*/ 	.byte	0x02, 0x4a
	.zero		1
	.zero		1


	//----- nvinfo : EIATTR_EXIT_INSTR_OFFSETS
	.align		4
        /*003c*/ 	.byte	0x04, 0x1c
        /*003e*/ 	.short	(.L_19 - .L_18)


	//   ....[0]....
.L_18:
        /*0040*/ 	.word	0x00000840


	//   ....[1]....
        /*0044*/ 	.word	0x00000900


	//----- nvinfo : EIATTR_CRS_STACK_SIZE
	.align		4
.L_19:
        /*0048*/ 	.byte	0x04, 0x1e
        /*004a*/ 	.short	(.L_21 - .L_20)
.L_20:
        /*004c*/ 	.word	0x00000000


	//----- nvinfo : EIATTR_CBANK_PARAM_SIZE
	.align		4
.L_21:
        /*0050*/ 	.byte	0x03, 0x19
        /*0052*/ 	.short	0x0010


	//----- nvinfo : EIATTR_PARAM_CBANK
	.align		4
        /*0054*/ 	.byte	0x04, 0x0a
        /*0056*/ 	.short	(.L_23 - .L_22)
	.align		4
.L_22:
        /*0058*/ 	.word	index@(.nv.constant0._Z16singleton_searchILi3EEvP11SudokuStateIXmlT_T_EEPi)
        /*005c*/ 	.short	0x0380
        /*005e*/ 	.short	0x0010


	//----- nvinfo : EIATTR_SW_WAR
	.align		4
.L_23:
        /*0060*/ 	.byte	0x04, 0x36
        /*0062*/ 	.short	(.L_25 - .L_24)
.L_24:
        /*0064*/ 	.word	0x00000008
.L_25:


//--------------------- .nv.info._Z16simple_cand_elimILi3EEvP11SudokuStateIXmlT_T_EEPi --------------------------
	.section	.nv.info._Z16simple_cand_elimILi3EEvP11SudokuStateIXmlT_T_EEPi,"",@"SHT_CUDA_INFO"
	.sectionflags	@""
	.align	4


	//----- nvinfo : EIATTR_CUDA_API_VERSION
	.align		4
        /*0000*/ 	.byte	0x04, 0x37
        /*0002*/ 	.short	(.L_27 - .L_26)
.L_26:
        /*0004*/ 	.word	0x00000082


	//----- nvinfo : EIATTR_KPARAM_INFO
	.align		4
.L_27:
        /*0008*/ 	.byte	0x04, 0x17
        /*000a*/ 	.short	(.L_29 - .L_28)
.L_28:
        /*000c*/ 	.word	0x00000000
        /*0010*/ 	.short	0x0001
        /*0012*/ 	.short	0x0008
        /*0014*/ 	.byte	0x00, 0xf5, 0x21, 0x00


	//----- nvinfo : EIATTR_KPARAM_INFO
	.align		4
.L_29:
        /*0018*/ 	.byte	0x04, 0x17
        /*001a*/ 	.short	(.L_31 - .L_30)
.L_30:
        /*001c*/ 	.word	0x00000000
        /*0020*/ 	.short	0x0000
        /*0022*/ 	.short	0x0000
        /*0024*/ 	.byte	0x00, 0xf5, 0x21, 0x00


	//----- nvinfo : EIATTR_SPARSE_MMA_MASK
	.align		4
.L_31:
        /*0028*/ 	.byte	0x03, 0x50
        /*002a*/ 	.short	0x0000


	//----- nvinfo : EIATTR_MAXREG_COUNT
	.align		4
        /*002c*/ 	.byte	0x03, 0x1b
        /*002e*/ 	.short	0x00ff


	//----- nvinfo : EIATTR_NUM_BARRIERS
	.align		4
        /*0030*/ 	.byte	0x02, 0x4c
        /*0032*/ 	.byte	0x01
	.zero		1


	//----- nvinfo : EIATTR_MERCURY_ISA_VERSION
	.align		4
        /*0034*/ 	.byte	0x03, 0x5f
        /*0036*/ 	.short	0x0101


	//----- nvinfo : EIATTR_VRC_CTA_INIT_COUNT
	.align		4
        /*0038*/ 	.byte	0x02, 0x4a
	.zero		1
	.zero		1


	//----- nvinfo : EIATTR_EXIT_INSTR_OFFSETS
	.align		4
        /*003c*/ 	.byte	0x04, 0x1c
        /*003e*/ 	.short	(.L_33 - .L_32)


	//   ....[0]....
.L_32:
        /*0040*/ 	.word	0x00001100


	//   ....[1]....
        /*0044*/ 	.word	0x00001190


	//----- nvinfo : EIATTR_CRS_STACK_SIZE
	.align		4
.L_33:
        /*0048*/ 	.byte	0x04, 0x1e
        /*004a*/ 	.short	(.L_35 - .L_34)
.L_34:
        /*004c*/ 	.word	0x00000000


	//----- nvinfo : EIATTR_CBANK_PARAM_SIZE
	.align		4
.L_35:
        /*0050*/ 	.byte	0x03, 0x19
        /*0052*/ 	.short	0x0010


	//----- nvinfo : EIATTR_PARAM_CBANK
	.align		4
        /*0054*/ 	.byte	0x04, 0x0a
        /*0056*/ 	.short	(.L_37 - .L_36)
	.align		4
.L_36:
        /*0058*/ 	.word	index@(.nv.constant0._Z16simple_cand_elimILi3EEvP11SudokuStateIXmlT_T_EEPi)
        /*005c*/ 	.short	0x0380
        /*005e*/ 	.short	0x0010


	//----- nvinfo : EIATTR_SW_WAR
	.align		4
.L_37:
        /*0060*/ 	.byte	0x04, 0x36
        /*0062*/ 	.short	(.L_39 - .L_38)
.L_38:
        /*0064*/ 	.word	0x00000008
.L_39:


//--------------------- .nv.callgraph             --------------------------
	.section	.nv.callgraph,"",@"SHT_CUDA_CALLGRAPH"
	.align	4
	.sectionentsize	8
	.align		4
        /*0000*/ 	.word	0x00000000
	.align		4
        /*0004*/ 	.word	0xffffffff
	.align		4
        /*0008*/ 	.word	0x00000000
	.align		4
        /*000c*/ 	.word	0xfffffffe
	.align		4
        /*0010*/ 	.word	0x00000000
	.align		4
        /*0014*/ 	.word	0xfffffffd
	.align		4
        /*0018*/ 	.word	0x00000000
	.align		4
        /*001c*/ 	.word	0xfffffffc


//--------------------- .text._Z16singleton_searchILi3EEvP11SudokuStateIXmlT_T_EEPi --------------------------
	.section	.text._Z16singleton_searchILi3EEvP11SudokuStateIXmlT_T_EEPi,"ax",@progbits
	.align	128
        .global         _Z16singleton_searchILi3EEvP11SudokuStateIXmlT_T_EEPi
        .type           _Z16singleton_searchILi3EEvP11SudokuStateIXmlT_T_EEPi,@function
        .size           _Z16singleton_searchILi3EEvP11SudokuStateIXmlT_T_EEPi,(.L_x_53 - _Z16singleton_searchILi3EEvP11SudokuStateIXmlT_T_EEPi)
        .other          _Z16singleton_searchILi3EEvP11SudokuStateIXmlT_T_EEPi,@"STO_CUDA_ENTRY STV_DEFAULT"
_Z16singleton_searchILi3EEvP11SudokuStateIXmlT_T_EEPi:
.text._Z16singleton_searchILi3EEvP11SudokuStateIXmlT_T_EEPi:
[----:B------:R-:W-:Y:S01]  /*0000*/  LDC R1, c[0x0][0x37c] ;  /* 0x0000df00ff017b82 */ /* 0x000fe20000000800 */
[----:B------:R-:W0:Y:S07]  /*0010*/  S2R R0, SR_TID.X ;  /* 0x0000000000007919 */ /* 0x000e2e0000002100 */
[----:B------:R-:W0:Y:S01]  /*0020*/  LDC.64 R2, c[0x0][0x380] ;  /* 0x0000e000ff027b82 */ /* 0x000e220000000a00 */
[----:B------:R-:W1:Y:S01]  /*0030*/  LDCU.64 UR6, c[0x0][0x358] ;  /* 0x00006b00ff0677ac */ /* 0x000e620008000a00 */
[----:B------:R-:W2:Y:S01]  /*0040*/  S2R R5, SR_TID.Y ;  /* 0x0000000000057919 */ /* 0x000ea20000002200 */
[----:B0-----:R-:W-:-:S04]  /*0050*/  IMAD.WIDE.U32 R2, R0, 0x24, R2 ;  /* 0x0000002400027825 */ /* 0x001fc800078e0002 */
[----:B--2---:R-:W-:-:S05]  /*0060*/  IMAD.WIDE.U32 R2, R5, 0x4, R2 ;  /* 0x0000000405027825 */ /* 0x004fca00078e0002 */
[----:B-1----:R-:W2:Y:S01]  /*0070*/  LDG.E R6, desc[UR6][R2.64] ;  /* 0x0000000602067981 */ /* 0x002ea2000c1e1900 */
[----:B------:R-:W-:Y:S01]  /*0080*/  LOP3.LUT P0, R4, R0, RZ, R5, 0xfa, !PT ;  /* 0x000000ff00047212 */ /* 0x000fe2000780fa05 */
[----:B------:R-:W-:Y:S01]  /*0090*/  IMAD.MOV.U32 R12, RZ, RZ, RZ ;  /* 0x000000ffff0c7224 */ /* 0x000fe200078e00ff */
[----:B------:R-:W-:Y:S01]  /*00a0*/  MOV R8, 0x400 ;  /* 0x0000040000087802 */ /* 0x000fe20000000f00 */
[----:B------:R-:W0:Y:S01]  /*00b0*/  S2R R7, SR_CgaCtaId ;  /* 0x0000000000077919 */ /* 0x000e220000008800 */
[----:B------:R-:W-:Y:S01]  /*00c0*/  BSSY.RECONVERGENT B0, `(.L_x_0) ;  /* 0x0000063000007945 */ /* 0x000fe20003800200 */
[----:B------:R-:W-:-:S08]  /*00d0*/  IMAD.MOV.U32 R9, RZ, RZ, RZ ;  /* 0x000000ffff097224 */ /* 0x000fd000078e00ff */
[----:B------:R-:W-:Y:S01]  /*00e0*/  @!P0 IMAD.MOV.U32 R13, RZ, RZ, 0x1 ;  /* 0x00000001ff0d8424 */ /* 0x000fe200078e00ff */
[----:B0-----:R-:W-:-:S05]  /*00f0*/  LEA R8, R7, R8, 0x18 ;  /* 0x0000000807087211 */ /* 0x001fca00078ec0ff */
[----:B------:R-:W-:Y:S01]  /*0100*/  IMAD R10, R0, 0x24, R8 ;  /* 0x00000024000a7824 */ /* 0x000fe200078e0208 */
[----:B------:R0:W-:Y:S01]  /*0110*/  @!P0 STS.64 [R8+0x198], R12 ;  /* 0x0001980c08008388 */ /* 0x0001e20000000a00 */
[----:B------:R-:W-:Y:S02]  /*0120*/  PLOP3.LUT P0, PT, PT, PT, PT, 0x80, 0x8 ;  /* 0x000000000008781c */ /* 0x000fe40003f0f070 */
[----:B------:R-:W-:Y:S01]  /*0130*/  IMAD R7, R5, 0x4, R10 ;  /* 0x0000000405077824 */ /* 0x000fe200078e020a */
[----:B--2---:R-:W-:-:S04]  /*0140*/  ISETP.NE.AND P1, PT, R6, RZ, PT ;  /* 0x000000ff0600720c */ /* 0x004fc80003f25270 */
[----:B------:R0:W-:Y:S01]  /*0150*/  STS [R7], R6 ;  /* 0x0000000607007388 */ /* 0x0001e20000000800 */
[----:B------:R-:W-:Y:S08]  /*0160*/  BAR.SYNC.DEFER_BLOCKING 0x0 ;  /* 0x0000000000007b1d */ /* 0x000ff00000010000 */
[----:B0-----:R-:W-:Y:S05]  /*0170*/  @!P1 BRA `(.L_x_1) ;  /* 0x00000004005c9947 */ /* 0x001fea0003800000 */
[----:B------:R-:W-:Y:S01]  /*0180*/  VIADD R7, R6, 0xffffffff ;  /* 0xffffffff06077836 */ /* 0x000fe20000000000 */
[----:B------:R-:W-:-:S04]  /*0190*/  PLOP3.LUT P0, PT, PT, PT, PT, 0x8, 0x80 ;  /* 0x000000000080781c */ /* 0x000fc80003f0e170 */
[----:B------:R-:W-:-:S13]  /*01a0*/  LOP3.LUT P1, RZ, R6, R7, RZ, 0xc0, !PT ;  /* 0x0000000706ff7212 */ /* 0x000fda000782c0ff */
[----:B------:R-:W-:Y:S05]  /*01b0*/  @!P1 BRA `(.L_x_1) ;  /* 0x00000004004c9947 */ /* 0x000fea0003800000 */
[----:B------:R-:W-:Y:S01]  /*01c0*/  BSSY.RECONVERGENT B1, `(.L_x_2) ;  /* 0x000000b000017945 */ /* 0x000fe20003800200 */
[----:B------:R-:W-:Y:S02]  /*01d0*/  IMAD.MOV.U32 R7, RZ, RZ, RZ ;  /* 0x000000ffff077224 */ /* 0x000fe400078e00ff */
[----:B------:R-:W-:-:S07]  /*01e0*/  IMAD.MOV.U32 R9, RZ, RZ, R6 ;  /* 0x000000ffff097224 */ /* 0x000fce00078e0006 */
.L_x_3:
[C---:B------:R-:W-:Y:S02]  /*01f0*/  ISETP.NE.AND P0, PT, R7.reuse, R5, PT ;  /* 0x000000050700720c */ /* 0x040fe40003f05270 */
[----:B------:R-:W-:-:S11]  /*0200*/  ISETP.LT.U32.AND P1, PT, R7, 0x8, PT ;  /* 0x000000080700780c */ /* 0x000fd60003f21070 */
[C---:B------:R-:W-:Y:S02]  /*0210*/  @P0 IMAD R11, R7.reuse, 0x4, R10 ;  /* 0x00000004070b0824 */ /* 0x040fe400078e020a */
[----:B------:R-:W-:-:S03]  /*0220*/  VIADD R7, R7, 0x1 ;  /* 0x0000000107077836 */ /* 0x000fc60000000000 */
[----:B------:R-:W0:Y:S02]  /*0230*/  @P0 LDS R12, [R11] ;  /* 0x000000000b0c0984 */ /* 0x000e240000000800 */
[----:B0-----:R-:W-:-:S04]  /*0240*/  @P0 LOP3.LUT R9, R9, R12, RZ, 0x30, !PT ;  /* 0x0000000c09090212 */ /* 0x001fc800078e30ff */
[----:B------:R-:W-:-:S13]  /*0250*/  ISETP.NE.AND P0, PT, R9, RZ, PT ;  /* 0x000000ff0900720c */ /* 0x000fda0003f05270 */
[----:B------:R-:W-:Y:S05]  /*0260*/  @P0 BRA P1, `(.L_x_3) ;  /* 0xfffffffc00e00947 */ /* 0x000fea000083ffff */
[----:B------:R-:W-:Y:S05]  /*0270*/  BSYNC.RECONVERGENT B1 ;  /* 0x0000000000017941 */ /* 0x000fea0003800200 */
.L_x_2:
[----:B------:R-:W-:Y:S01]  /*0280*/  BSSY.RECONVERGENT B1, `(.L_x_4) ;  /* 0x000000c000017945 */ /* 0x000fe20003800200 */
[----:B------:R-:W-:Y:S02]  /*0290*/  IMAD R7, R5, 0x4, R8 ;  /* 0x0000000405077824 */ /* 0x000fe400078e0208 */
[----:B------:R-:W-:Y:S02]  /*02a0*/  IMAD.MOV.U32 R10, RZ, RZ, RZ ;  /* 0x000000ffff0a7224 */ /* 0x000fe400078e00ff */
[----:B------:R-:W-:-:S07]  /*02b0*/  IMAD.MOV.U32 R12, RZ, RZ, R6 ;  /* 0x000000ffff0c7224 */ /* 0x000fce00078e0006 */
.L_x_5:
[C---:B------:R-:W-:Y:S02]  /*02c0*/  ISETP.NE.AND P0, PT, R10.reuse, R0, PT ;  /* 0x000000000a00720c */ /* 0x040fe40003f05270 */
[----:B------:R-:W-:-:S11]  /*02d0*/  ISETP.LT.U32.AND P1, PT, R10, 0x8, PT ;  /* 0x000000080a00780c */ /* 0x000fd60003f21070 */
[C---:B------:R-:W-:Y:S02]  /*02e0*/  @P0 IMAD R11, R10.reuse, 0x24, R7 ;  /* 0x000000240a0b0824 */ /* 0x040fe400078e0207 */
[----:B------:R-:W-:-:S04]  /*02f0*/  VIADD R10, R10, 0x1 ;  /* 0x000000010a0a7836 */ /* 0x000fc80000000000 */
[----:B------:R-:W0:Y:S02]  /*0300*/  @P0 LDS R11, [R11] ;  /* 0x000000000b0b0984 */ /* 0x000e240000000800 */
[----:B0-----:R-:W-:-:S04]  /*0310*/  @P0 LOP3.LUT R12, R12, R11, RZ, 0x30, !PT ;  /* 0x0000000b0c0c0212 */ /* 0x001fc800078e30ff */
[----:B------:R-:W-:-:S13]  /*0320*/  ISETP.NE.AND P0, PT, R12, RZ, PT ;  /* 0x000000ff0c00720c */ /* 0x000fda0003f05270 */
[----:B------:R-:W-:Y:S05]  /*0330*/  @P0 BRA P1, `(.L_x_5) ;  /* 0xfffffffc00e00947 */ /* 0x000fea000083ffff */
[----:B------:R-:W-:Y:S05]  /*0340*/  BSYNC.RECONVERGENT B1 ;  /* 0x0000000000017941 */ /* 0x000fea0003800200 */
.L_x_4:
[----:B------:R-:W-:Y:S01]  /*0350*/  ISETP.NE.AND P0, PT, R12, RZ, PT ;  /* 0x000000ff0c00720c */ /* 0x000fe20003f05270 */
[----:B------:R-:W-:Y:S01]  /*0360*/  BSSY.RELIABLE B1, `(.L_x_6) ;  /* 0x0000009000017945 */ /* 0x000fe20003800100 */
[----:B------:R-:W-:-:S11]  /*0370*/  IMAD.MOV.U32 R7, RZ, RZ, R9 ;  /* 0x000000ffff077224 */ /* 0x000fd600078e0009 */
[----:B------:R-:W-:Y:S05]  /*0380*/  @!P0 BRA `(.L_x_7) ;  /* 0x0000000000188947 */ /* 0x000fea0003800000 */
[C---:B------:R-:W-:Y:S01]  /*0390*/  ISETP.NE.AND P1, PT, R9.reuse, R12, PT ;  /* 0x0000000c0900720c */ /* 0x040fe20003f25270 */
[----:B------:R-:W-:Y:S01]  /*03a0*/  IMAD.MOV.U32 R7, RZ, RZ, R12 ;  /* 0x000000ffff077224 */ /* 0x000fe200078e000c */
[----:B------:R-:W-:Y:S02]  /*03b0*/  ISETP.NE.AND P2, PT, R9, RZ, PT ;  /* 0x000000ff0900720c */ /* 0x000fe40003f45270 */
[----:B------:R-:W-:-:S11]  /*03c0*/  PLOP3.LUT P0, PT, PT, PT, PT, 0x80, 0x8 ;  /* 0x000000000008781c */ /* 0x000fd60003f0f070 */
[----:B------:R-:W-:Y:S05]  /*03d0*/  @P1 BREAK.RELIABLE P2, B1 ;  /* 0x0000000000011942 */ /* 0x000fea0001000100 */
[----:B------:R-:W-:Y:S05]  /*03e0*/  @P1 BRA P2, `(.L_x_1) ;  /* 0x0000000000c01947 */ /* 0x000fea0001000000 */
.L_x_7:
[----:B------:R-:W-:Y:S05]  /*03f0*/  BSYNC.RELIABLE B1 ;  /* 0x0000000000017941 */ /* 0x000fea0003800100 */
.L_x_6:
[----:B------:R-:W-:-:S04]  /*0400*/  IMAD.HI.U32 R9, R0, 0x55555556, RZ ;  /* 0x5555555600097827 */ /* 0x000fc800078e00ff */
[----:B------:R-:W-:-:S04]  /*0410*/  IMAD.HI.U32 R12, R5, 0x55555556, RZ ;  /* 0x55555556050c7827 */ /* 0x000fc800078e00ff */
[----:B------:R-:W-:Y:S02]  /*0420*/  IMAD.MOV.U32 R16, RZ, RZ, 0x1 ;  /* 0x00000001ff107424 */ /* 0x000fe400078e00ff */
[C---:B------:R-:W-:Y:S02]  /*0430*/  IMAD R10, R9.reuse, -0x3, R0 ;  /* 0xfffffffd090a7824 */ /* 0x040fe400078e0200 */
[C---:B------:R-:W-:Y:S02]  /*0440*/  IMAD R11, R12.reuse, -0x3, R5 ;  /* 0xfffffffd0c0b7824 */ /* 0x040fe400078e0205 */
[----:B------:R-:W-:Y:S02]  /*0450*/  IMAD R14, R12, 0x3, R16 ;  /* 0x000000030c0e7824 */ /* 0x000fe400078e0210 */
[C---:B------:R-:W-:Y:S01]  /*0460*/  IMAD R13, R9.reuse, 0x6c, R8 ;  /* 0x0000006c090d7824 */ /* 0x040fe200078e0208 */
[----:B------:R-:W-:Y:S01]  /*0470*/  LOP3.LUT P5, RZ, R10, R11, RZ, 0xfc, !PT ;  /* 0x0000000b0aff7212 */ /* 0x000fe200078afcff */
[----:B------:R-:W-:Y:S01]  /*0480*/  IMAD R9, R9, 0x3, R16 ;  /* 0x0000000309097824 */ /* 0x000fe200078e0210 */
[----:B------:R-:W-:Y:S01]  /*0490*/  ISETP.NE.AND P2, PT, R14, R5, PT ;  /* 0x000000050e00720c */ /* 0x000fe20003f45270 */
[----:B------:R-:W-:Y:S01]  /*04a0*/  IMAD R13, R12, 0xc, R13 ;  /* 0x0000000c0c0d7824 */ /* 0x000fe200078e020d */
[----:B------:R-:W-:Y:S01]  /*04b0*/  ISETP.NE.AND P0, PT, R11, RZ, PT ;  /* 0x000000ff0b00720c */ /* 0x000fe20003f05270 */
[----:B------:R-:W-:Y:S01]  /*04c0*/  VIADD R14, R14, 0x1 ;  /* 0x000000010e0e7836 */ /* 0x000fe20000000000 */
[----:B------:R-:W-:-:S02]  /*04d0*/  ISETP.EQ.AND P4, PT, R10, RZ, !P2 ;  /* 0x000000ff0a00720c */ /* 0x000fc40005782270 */
[----:B------:R-:W-:Y:S02]  /*04e0*/  ISETP.EQ.AND P6, PT, R9, R0, !P0 ;  /* 0x000000000900720c */ /* 0x000fe400047c2270 */
[----:B------:R-:W-:-:S03]  /*04f0*/  ISETP.NE.AND P1, PT, R14, R5, PT ;  /* 0x000000050e00720c */ /* 0x000fc60003f25270 */
[----:B------:R-:W0:Y:S01]  /*0500*/  @P5 LDS R15, [R13] ;  /* 0x000000000d0f5984 */ /* 0x000e220000000800 */
[----:B------:R-:W-:-:S05]  /*0510*/  ISETP.EQ.AND P3, PT, R10, RZ, !P1 ;  /* 0x000000ff0a00720c */ /* 0x000fca0004f62270 */
[----:B------:R-:W1:Y:S08]  /*0520*/  @!P4 LDS R17, [R13+0x4] ;  /* 0x000004000d11c984 */ /* 0x000e700000000800 */
[----:B------:R-:W2:Y:S01]  /*0530*/  @!P3 LDS R5, [R13+0x8] ;  /* 0x000008000d05b984 */ /* 0x000ea20000000800 */
[----:B0-----:R-:W-:Y:S01]  /*0540*/  @P5 LOP3.LUT R6, R6, R15, RZ, 0x30, !PT ;  /* 0x0000000f06065212 */ /* 0x001fe200078e30ff */
[C---:B------:R-:W-:Y:S01]  /*0550*/  VIADD R15, R9.reuse, 0x1 ;  /* 0x00000001090f7836 */ /* 0x040fe20000000000 */
[----:B------:R-:W-:-:S02]  /*0560*/  ISETP.EQ.AND P5, PT, R9, R0, !P2 ;  /* 0x000000000900720c */ /* 0x000fc400057a2270 */
[----:B-1----:R-:W-:Y:S02]  /*0570*/  @!P4 LOP3.LUT R6, R6, R17, RZ, 0x30, !PT ;  /* 0x000000110606c212 */ /* 0x002fe400078e30ff */
[-C--:B------:R-:W-:Y:S02]  /*0580*/  ISETP.EQ.AND P4, PT, R9, R0.reuse, !P1 ;  /* 0x000000000900720c */ /* 0x080fe40004f82270 */
[CC--:B------:R-:W-:Y:S01]  /*0590*/  ISETP.EQ.AND P0, PT, R15.reuse, R0.reuse, !P0 ;  /* 0x000000000f00720c */ /* 0x0c0fe20004702270 */
[----:B------:R-:W0:Y:S01]  /*05a0*/  @!P6 LDS R9, [R13+0x24] ;  /* 0x000024000d09e984 */ /* 0x000e220000000800 */
[CC--:B------:R-:W-:Y:S02]  /*05b0*/  ISETP.EQ.AND P2, PT, R15.reuse, R0.reuse, !P2 ;  /* 0x000000000f00720c */ /* 0x0c0fe40005742270 */
[----:B------:R-:W-:-:S03]  /*05c0*/  ISETP.EQ.AND P1, PT, R15, R0, !P1 ;  /* 0x000000000f00720c */ /* 0x000fc60004f22270 */
[----:B------:R-:W1:Y:S01]  /*05d0*/  @!P5 LDS R11, [R13+0x28] ;  /* 0x000028000d0bd984 */ /* 0x000e620000000800 */
[----:B--2---:R-:W-:-:S03]  /*05e0*/  @!P3 LOP3.LUT R6, R6, R5, RZ, 0x30, !PT ;  /* 0x000000050606b212 */ /* 0x004fc600078e30ff */
[----:B------:R-:W2:Y:S04]  /*05f0*/  @!P4 LDS R15, [R13+0x2c] ;  /* 0x00002c000d0fc984 */ /* 0x000ea80000000800 */
[----:B------:R-:W3:Y:S04]  /*0600*/  @!P0 LDS R17, [R13+0x48] ;  /* 0x000048000d118984 */ /* 0x000ee80000000800 */
[----:B------:R-:W4:Y:S04]  /*0610*/  @!P2 LDS R19, [R13+0x4c] ;  /* 0x00004c000d13a984 */ /* 0x000f280000000800 */
[----:B------:R-:W5:Y:S01]  /*0620*/  @!P1 LDS R21, [R13+0x50] ;  /* 0x000050000d159984 */ /* 0x000f620000000800 */
[----:B0-----:R-:W-:Y:S01]  /*0630*/  @!P6 LOP3.LUT R6, R6, R9, RZ, 0x30, !PT ;  /* 0x000000090606e212 */ /* 0x001fe200078e30ff */
[----:B------:R-:W-:-:S03]  /*0640*/  IMAD.MOV.U32 R9, RZ, RZ, R7 ;  /* 0x000000ffff097224 */ /* 0x000fc600078e0007 */
[----:B-1----:R-:W-:-:S04]  /*0650*/  @!P5 LOP3.LUT R6, R6, R11, RZ, 0x30, !PT ;  /* 0x0000000b0606d212 */ /* 0x002fc800078e30ff */
[----:B--2---:R-:W-:-:S04]  /*0660*/  @!P4 LOP3.LUT R6, R6, R15, RZ, 0x30, !PT ;  /* 0x0000000f0606c212 */ /* 0x004fc800078e30ff */
[----:B---3--:R-:W-:Y:S02]  /*0670*/  @!P0 LOP3.LUT R6, R6, R17, RZ, 0x30, !PT ;  /* 0x0000001106068212 */ /* 0x008fe400078e30ff */
[----:B------:R-:W-:Y:S02]  /*0680*/  PLOP3.LUT P0, PT, PT, PT, PT, 0x8, 0x80 ;  /* 0x000000000080781c */ /* 0x000fe40003f0e170 */
[----:B----4-:R-:W-:-:S04]  /*0690*/  @!P2 LOP3.LUT R6, R6, R19, RZ, 0x30, !PT ;  /* 0x000000130606a212 */ /* 0x010fc800078e30ff */
[----:B-----5:R-:W-:-:S04]  /*06a0*/  @!P1 LOP3.LUT R6, R6, R21, RZ, 0x30, !PT ;  /* 0x0000001506069212 */ /* 0x020fc800078e30ff */
[----:B------:R-:W-:-:S13]  /*06b0*/  ISETP.NE.AND P2, PT, R6, RZ, PT ;  /* 0x000000ff0600720c */ /* 0x000fda0003f45270 */
[----:B------:R-:W-:-:S04]  /*06c0*/  @P2 ISETP.NE.AND P1, PT, R7, RZ, PT ;  /* 0x000000ff0700220c */ /* 0x000fc80003f25270 */
[CC--:B------:R-:W-:Y:S02]  /*06d0*/  @P2 ISETP.NE.AND P0, PT, R7.reuse, R6.reuse, P1 ;  /* 0x000000060700220c */ /* 0x0c0fe40000f05270 */
[----:B------:R-:W-:-:S11]  /*06e0*/  @P2 SEL R9, R7, R6, P1 ;  /* 0x0000000607092207 */ /* 0x000fd60000800000 */
.L_x_1:
[----:B------:R-:W-:Y:S05]  /*06f0*/  BSYNC.RECONVERGENT B0 ;  /* 0x0000000000007941 */ /* 0x000fea0003800200 */
.L_x_0:
[----:B------:R-:W-:Y:S05]  /*0700*/  WARPSYNC.ALL ;  /* 0x0000000000007948 */ /* 0x000fea0003800000 */
[C---:B------:R-:W-:Y:S01]  /*0710*/  VIADD R0, R9.reuse, 0xffffffff ;  /* 0xffffffff09007836 */ /* 0x040fe20000000000 */
[----:B------:R-:W-:Y:S04]  /*0720*/  BSSY.RECONVERGENT B0, `(.L_x_8) ;  /* 0x0000010000007945 */ /* 0x000fe80003800200 */
[----:B------:R-:W-:-:S04]  /*0730*/  LOP3.LUT P1, RZ, R9, R0, RZ, 0xc0, !PT ;  /* 0x0000000009ff7212 */ /* 0x000fc8000782c0ff */
[----:B------:R-:W-:Y:S02]  /*0740*/  PLOP3.LUT P0, PT, P0, P1, PT, 0x2, 0x20 ;  /* 0x000000000020781c */ /* 0x000fe40000702072 */
[----:B------:R-:W-:-:S11]  /*0750*/  ISETP.NE.AND P1, PT, R4, RZ, PT ;  /* 0x000000ff0400720c */ /* 0x000fd60003f25270 */
[----:B------:R-:W0:Y:S01]  /*0760*/  @!P0 S2R R5, SR_CgaCtaId ;  /* 0x0000000000058919 */ /* 0x000e220000008800 */
[----:B------:R-:W-:-:S04]  /*0770*/  @!P0 MOV R0, 0x400 ;  /* 0x0000040000008802 */ /* 0x000fc80000000f00 */
[----:B0-----:R-:W-:-:S05]  /*0780*/  @!P0 LEA R0, R5, R0, 0x18 ;  /* 0x0000000005008211 */ /* 0x001fca00078ec0ff */
[----:B------:R0:W-:Y:S01]  /*0790*/  @!P0 STS [R0+0x19c], RZ ;  /* 0x00019cff00008388 */ /* 0x0001e20000000800 */
[----:B------:R-:W-:Y:S05]  /*07a0*/  @!P0 BRA `(.L_x_9) ;  /* 0x00000000001c8947 */ /* 0x000fea0003800000 */
[----:B------:R-:W-:-:S13]  /*07b0*/  ISETP.NE.AND P0, PT, R9, RZ, PT ;  /* 0x000000ff0900720c */ /* 0x000fda0003f05270 */
[----:B------:R-:W1:Y:S01]  /*07c0*/  @P0 S2R R5, SR_CgaCtaId ;  /* 0x0000000000050919 */ /* 0x000e620000008800 */
[----:B0-----:R-:W-:Y:S01]  /*07d0*/  @P0 MOV R0, 0x400 ;  /* 0x0000040000000802 */ /* 0x001fe20000000f00 */
[----:B------:R-:W-:Y:S01]  /*07e0*/  @P0 IMAD.MOV.U32 R7, RZ, RZ, 0x1 ;  /* 0x00000001ff070424 */ /* 0x000fe200078e00ff */
[----:B------:R2:W-:Y:S02]  /*07f0*/  @P0 STG.E desc[UR6][R2.64], R9 ;  /* 0x0000000902000986 */ /* 0x0005e4000c101906 */
[----:B-1----:R-:W-:-:S05]  /*0800*/  @P0 LEA R0, R5, R0, 0x18 ;  /* 0x0000000005000211 */ /* 0x002fca00078ec0ff */
[----:B------:R2:W-:Y:S02]  /*0810*/  @P0 STS [R0+0x198], R7 ;  /* 0x0001980700000388 */ /* 0x0005e40000000800 */
.L_x_9:
[----:B------:R-:W-:Y:S05]  /*0820*/  BSYNC.RECONVERGENT B0 ;  /* 0x0000000000007941 */ /* 0x000fea0003800200 */
.L_x_8:
[----:B------:R-:W-:Y:S06]  /*0830*/  BAR.SYNC.DEFER_BLOCKING 0x0 ;  /* 0x0000000000007b1d */ /* 0x000fec0000010000 */
[----:B------:R-:W-:Y:S05]  /*0840*/  @P1 EXIT ;  /* 0x000000000000194d */ /* 0x000fea0003800000 */
[----:B------:R-:W1:Y:S01]  /*0850*/  S2UR UR5, SR_CgaCtaId ;  /* 0x00000000000579c3 */ /* 0x000e620000008800 */
[----:B------:R-:W-:-:S07]  /*0860*/  UMOV UR4, 0x400 ;  /* 0x0000040000047882 */ /* 0x000fce0000000000 */
[----:B--2---:R-:W2:Y:S01]  /*0870*/  LDC.64 R2, c[0x0][0x388] ;  /* 0x0000e200ff027b82 */ /* 0x004ea20000000a00 */
[----:B-1----:R-:W-:-:S09]  /*0880*/  ULEA UR4, UR5, UR4, 0x18 ;  /* 0x0000000405047291 */ /* 0x002fd2000f8ec0ff */
[----:B------:R-:W1:Y:S02]  /*0890*/  LDS.64 R4, [UR4+0x198] ;  /* 0x00019804ff047984 */ /* 0x000e640008000a00 */
[----:B-1----:R-:W-:-:S13]  /*08a0*/  ISETP.NE.AND P0, PT, R5, RZ, PT ;  /* 0x000000ff0500720c */ /* 0x002fda0003f05270 */
[----:B------:R-:W-:Y:S02]  /*08b0*/  @P0 IMAD.MOV.U32 R5, RZ, RZ, R4 ;  /* 0x000000ffff050224 */ /* 0x000fe400078e0004 */
[----:B0-----:R-:W-:Y:S02]  /*08c0*/  @!P0 IMAD.MOV.U32 R0, RZ, RZ, 0x2 ;  /* 0x00000002ff008424 */ /* 0x001fe400078e00ff */
[----:B------:R-:W-:-:S03]  /*08d0*/  @!P0 IMAD.MOV.U32 R5, RZ, RZ, 0x2 ;  /* 0x00000002ff058424 */ /* 0x000fc600078e00ff */
[----:B------:R-:W-:Y:S04]  /*08e0*/  @!P0 STS [UR4+0x198], R0 ;  /* 0x00019800ff008988 */ /* 0x000fe80008000804 */
[----:B--2---:R-:W-:Y:S01]  /*08f0*/  STG.E desc[UR6][R2.64], R5 ;  /* 0x0000000502007986 */ /* 0x004fe2000c101906 */
[----:B------:R-:W-:Y:S05]  /*0900*/  EXIT ;  /* 0x000000000000794d */ /* 0x000fea0003800000 */
.L_x_10:
[----:B------:R-:W-:-:S00]  /*0910*/  BRA `(.L_x_10) ;  /* 0xfffffffc00fc7947 */ /* 0x000fc0000383ffff */
[----:B------:R-:W-:-:S00]  /*0920*/  NOP ;  /* 0x0000000000007918 */ /* 0x000fc00000000000 */
        /* <DEDUP_REMOVED lines=13> */
.L_x_53:


//--------------------- .text._Z16simple_cand_elimILi3EEvP11SudokuStateIXmlT_T_EEPi --------------------------
	.section	.text._Z16simple_cand_elimILi3EEvP11SudokuStateIXmlT_T_EEPi,"ax",@progbits
	.align	128
        .global         _Z16simple_cand_elimILi3EEvP11SudokuStateIXmlT_T_EEPi
        .type           _Z16simple_cand_elimILi3EEvP11SudokuStateIXmlT_T_EEPi,@function
        .size           _Z16simple_cand_elimILi3EEvP11SudokuStateIXmlT_T_EEPi,(.L_x_54 - _Z16simple_cand_elimILi3EEvP11SudokuStateIXmlT_T_EEPi)
        .other          _Z16simple_cand_elimILi3EEvP11SudokuStateIXmlT_T_EEPi,@"STO_CUDA_ENTRY STV_DEFAULT"
_Z16simple_cand_elimILi3EEvP11SudokuStateIXmlT_T_EEPi:
.text._Z16simple_cand_elimILi3EEvP11SudokuStateIXmlT_T_EEPi:
[----:B------:R-:W-:Y:S01]  /*0000*/  LDC R1, c[0x0][0x37c] ;  /* 0x0000df00ff017b82 */ /* 0x000fe20000000800 */
[----:B------:R-:W0:Y:S07]  /*0010*/  S2R R9, SR_TID.X ;  /* 0x0000000000097919 */ /* 0x000e2e0000002100 */
[----:B------:R-:W0:Y:S01]  /*0020*/  LDC.64 R6, c[0x0][0x380] ;  /* 0x0000e000ff067b82 */ /* 0x000e220000000a00 */
[----:B------:R-:W1:Y:S01]  /*0030*/  LDCU.64 UR4, c[0x0][0x358] ;  /* 0x00006b00ff0477ac */ /* 0x000e620008000a00 */
[----:B------:R-:W-:Y:S01]  /*0040*/  IMAD.MOV.U32 R3, RZ, RZ, RZ ;  /* 0x000000ffff037224 */ /* 0x000fe200078e00ff */
[----:B------:R-:W2:Y:S01]  /*0050*/  S2R R2, SR_TID.Y ;  /* 0x0000000000027919 */ /* 0x000ea20000002200 */
[----:B0-----:R-:W-:-:S04]  /*0060*/  IMAD.WIDE.U32 R6, R9, 0x24, R6 ;  /* 0x0000002409067825 */ /* 0x001fc800078e0006 */
[----:B--2---:R-:W-:-:S04]  /*0070*/  IMAD.WIDE.U32 R10, R9, -0x1b, R2 ;  /* 0xffffffe5090a7825 */ /* 0x004fc800078e0002 */
[----:B------:R-:W-:Y:S02]  /*0080*/  IMAD.MOV R13, RZ, RZ, -R9 ;  /* 0x000000ffff0d7224 */ /* 0x000fe400078e0a09 */
[----:B------:R-:W-:Y:S01]  /*0090*/  IMAD.WIDE.U32 R4, R2, 0x4, R6 ;  /* 0x0000000402047825 */ /* 0x000fe200078e0006 */
[----:B------:R-:W-:-:S04]  /*00a0*/  IADD3 R6, P0, PT, R6, R10, RZ ;  /* 0x0000000a06067210 */ /* 0x000fc80007f1e0ff */
[----:B------:R-:W-:Y:S01]  /*00b0*/  IADD3.X R7, PT, PT, R7, R11, R13, P0, !PT ;  /* 0x0000000b07077210 */ /* 0x000fe200007fe40d */
[----:B-1----:R-:W2:Y:S04]  /*00c0*/  LDG.E R0, desc[UR4][R4.64] ;  /* 0x0000000404007981 */ /* 0x002ea8000c1e1900 */
[----:B------:R-:W3:Y:S01]  /*00d0*/  LDG.E.U8 R12, desc[UR4][R6.64+0x144] ;  /* 0x00014404060c7981 */ /* 0x000ee2000c1e1100 */
[----:B------:R-:W-:Y:S01]  /*00e0*/  LOP3.LUT P0, R10, R9, RZ, R2, 0xfa, !PT ;  /* 0x000000ff090a7212 */ /* 0x000fe2000780fa02 */
[----:B------:R-:W-:Y:S01]  /*00f0*/  IMAD.MOV.U32 R16, RZ, RZ, RZ ;  /* 0x000000ffff107224 */ /* 0x000fe200078e00ff */
[----:B------:R-:W-:Y:S01]  /*0100*/  MOV R8, 0x400 ;  /* 0x0000040000087802 */ /* 0x000fe20000000f00 */
[----:B------:R-:W0:Y:S01]  /*0110*/  S2R R11, SR_CgaCtaId ;  /* 0x00000000000b7919 */ /* 0x000e220000008800 */
[----:B------:R-:W-:Y:S09]  /*0120*/  BSSY.RECONVERGENT B0, `(.L_x_11) ;  /* 0x00000f8000007945 */ /* 0x000ff20003800200 */
[----:B------:R-:W-:Y:S01]  /*0130*/  @!P0 IMAD.MOV.U32 R17, RZ, RZ, 0x1 ;  /* 0x00000001ff118424 */ /* 0x000fe200078e00ff */
[----:B0-----:R-:W-:-:S05]  /*0140*/  LEA R8, R11, R8, 0x18 ;  /* 0x000000080b087211 */ /* 0x001fca00078ec0ff */
[C-C-:B------:R-:W-:Y:S01]  /*0150*/  IMAD R13, R9.reuse, 0x24, R8.reuse ;  /* 0x00000024090d7824 */ /* 0x140fe200078e0208 */
[----:B------:R0:W-:Y:S01]  /*0160*/  @!P0 STS.64 [R8+0x198], R16 ;  /* 0x0001981008008388 */ /* 0x0001e20000000a00 */
[----:B------:R-:W-:Y:S02]  /*0170*/  IMAD R15, R9, 0x9, R8 ;  /* 0x00000009090f7824 */ /* 0x000fe400078e0208 */
[----:B------:R-:W-:Y:S02]  /*0180*/  IMAD R11, R2, 0x4, R13 ;  /* 0x00000004020b7824 */ /* 0x000fe400078e020d */
[----:B------:R-:W-:-:S03]  /*0190*/  IMAD.IADD R15, R15, 0x1, R2 ;  /* 0x000000010f0f7824 */ /* 0x000fc600078e0202 */
[----:B--2---:R0:W-:Y:S01]  /*01a0*/  STS [R11], R0 ;  /* 0x000000000b007388 */ /* 0x0041e20000000800 */
[----:B------:R-:W-:-:S03]  /*01b0*/  ISETP.NE.AND P1, PT, R0, RZ, PT ;  /* 0x000000ff0000720c */ /* 0x000fc60003f25270 */
[----:B---3--:R0:W-:Y:S01]  /*01c0*/  STS.U8 [R15+0x144], R12 ;  /* 0x0001440c0f007388 */ /* 0x0081e20000000000 */
[----:B------:R-:W-:Y:S09]  /*01d0*/  BAR.SYNC.DEFER_BLOCKING 0x0 ;  /* 0x0000000000007b1d */ /* 0x000ff20000010000 */
[----:B------:R0:W-:Y:S01]  /*01e0*/  @!P1 STS [R8+0x19c], RZ ;  /* 0x00019cff08009388 */ /* 0x0001e20000000800 */
[----:B------:R-:W-:Y:S05]  /*01f0*/  @!P1 BRA `(.L_x_12) ;  /* 0x0000000c00a89947 */ /* 0x000fea0003800000 */
[----:B0-----:R-:W-:-:S05]  /*0200*/  VIADD R17, R0, 0xffffffff ;  /* 0xffffffff00117836 */ /* 0x001fca0000000000 */
[----:B------:R-:W-:-:S13]  /*0210*/  LOP3.LUT P0, RZ, R0, R17, RZ, 0xc0, !PT ;  /* 0x0000001100ff7212 */ /* 0x000fda000780c0ff */
[----:B------:R-:W-:Y:S05]  /*0220*/  @P0 BRA `(.L_x_12) ;  /* 0x0000000c009c0947 */ /* 0x000fea0003800000 */
[----:B------:R-:W0:Y:S02]  /*0230*/  LDS.U8 R15, [R15+0x144] ;  /* 0x000144000f0f7984 */ /* 0x000e240000000000 */
[----:B0-----:R-:W-:-:S04]  /*0240*/  LOP3.LUT R12, R15, 0x1, RZ, 0xc0, !PT ;  /* 0x000000010f0c7812 */ /* 0x001fc800078ec0ff */
[----:B------:R-:W-:-:S13]  /*0250*/  ISETP.NE.U32.AND P0, PT, R12, 0x1, PT ;  /* 0x000000010c00780c */ /* 0x000fda0003f05070 */
[----:B------:R-:W-:Y:S05]  /*0260*/  @!P0 BRA `(.L_x_12) ;  /* 0x0000000c008c8947 */ /* 0x000fea0003800000 */
[----:B------:R-:W-:Y:S01]  /*0270*/  ISETP.NE.AND P0, PT, R2, RZ, PT ;  /* 0x000000ff0200720c */ /* 0x000fe20003f05270 */
[----:B------:R-:W-:Y:S04]  /*0280*/  BSSY.RECONVERGENT B1, `(.L_x_13) ;  /* 0x000003a000017945 */ /* 0x000fe80003800200 */
[----:B------:R-:W-:Y:S01]  /*0290*/  BSSY.RELIABLE B2, `(.L_x_14) ;  /* 0x0000034000027945 */ /* 0x000fe20003800100 */
[----:B------:R-:W-:-:S07]  /*02a0*/  LOP3.LUT R12, RZ, R0, RZ, 0x33, !PT ;  /* 0x00000000ff0c7212 */ /* 0x000fce00078e33ff */
[----:B------:R-:W-:Y:S05]  /*02b0*/  @!P0 BRA `(.L_x_15) ;  /* 0x0000000000188947 */ /* 0x000fea0003800000 */
[----:B------:R-:W0:Y:S02]  /*02c0*/  ATOMS.AND R15, [R13], R12 ;  /* 0x0000000c0d0f738c */ /* 0x000e240002800000 */
[----:B0-----:R-:W-:-:S13]  /*02d0*/  LOP3.LUT P0, RZ, R15, R0, RZ, 0xc0, !PT ;  /* 0x000000000fff7212 */ /* 0x001fda000780c0ff */
[----:B------:R-:W-:-:S05]  /*02e0*/  @P0 IMAD.MOV.U32 R15, RZ, RZ, 0x1 ;  /* 0x00000001ff0f0424 */ /* 0x000fca00078e00ff */
[----:B------:R0:W-:Y:S01]  /*02f0*/  @P0 STS [R8+0x198], R15 ;  /* 0x0001980f08000388 */ /* 0x0001e20000000800 */
[----:B------:R-:W-:-:S13]  /*0300*/  ISETP.NE.AND P0, PT, R2, 0x1, PT ;  /* 0x000000010200780c */ /* 0x000fda0003f05270 */
[----:B0-----:R-:W-:Y:S05]  /*0310*/  @!P0 BRA `(.L_x_16) ;  /* 0x0000000000188947 */ /* 0x001fea0003800000 */
.L_x_15:
[----:B------:R-:W0:Y:S02]  /*0320*/  ATOMS.AND R15, [R13+0x4], R12 ;  /* 0x0000040c0d0f738c */ /* 0x000e240002800000 */
[----:B0-----:R-:W-:-:S13]  /*0330*/  LOP3.LUT P0, RZ, R15, R0, RZ, 0xc0, !PT ;  /* 0x000000000fff7212 */ /* 0x001fda000780c0ff */
[----:B------:R-:W-:-:S05]  /*0340*/  @P0 IMAD.MOV.U32 R15, RZ, RZ, 0x1 ;  /* 0x00000001ff0f0424 */ /* 0x000fca00078e00ff */
[----:B------:R0:W-:Y:S01]  /*0350*/  @P0 STS [R8+0x198], R15 ;  /* 0x0001980f08000388 */ /* 0x0001e20000000800 */
[----:B------:R-:W-:-:S13]  /*0360*/  ISETP.NE.AND P0, PT, R2, 0x2, PT ;  /* 0x000000020200780c */ /* 0x000fda0003f05270 */
[----:B0-----:R-:W-:Y:S05]  /*0370*/  @!P0 BRA `(.L_x_17) ;  /* 0x0000000000188947 */ /* 0x001fea0003800000 */
.L_x_16:
[----:B------:R-:W0:Y:S02]  /*0380*/  ATOMS.AND R15, [R13+0x8], R12 ;  /* 0x0000080c0d0f738c */ /* 0x000e240002800000 */
[----:B0-----:R-:W-:-:S13]  /*0390*/  LOP3.LUT P0, RZ, R15, R0, RZ, 0xc0, !PT ;  /* 0x000000000fff7212 */ /* 0x001fda000780c0ff */
[----:B------:R-:W-:-:S05]  /*03a0*/  @P0 IMAD.MOV.U32 R15, RZ, RZ, 0x1 ;  /* 0x00000001ff0f0424 */ /* 0x000fca00078e00ff */
[----:B------:R0:W-:Y:S01]  /*03b0*/  @P0 STS [R8+0x198], R15 ;  /* 0x0001980f08000388 */ /* 0x0001e20000000800 */
[----:B------:R-:W-:-:S13]  /*03c0*/  ISETP.NE.AND P0, PT, R2, 0x3, PT ;  /* 0x000000030200780c */ /* 0x000fda0003f05270 */
[----:B0-----:R-:W-:Y:S05]  /*03d0*/  @!P0 BRA `(.L_x_18) ;  /* 0x0000000000188947 */ /* 0x001fea0003800000 */
.L_x_17:
[----:B------:R-:W0:Y:S02]  /*03e0*/  ATOMS.AND R15, [R13+0xc], R12 ;  /* 0x00000c0c0d0f738c */ /* 0x000e240002800000 */
[----:B0-----:R-:W-:-:S13]  /*03f0*/  LOP3.LUT P0, RZ, R15, R0, RZ, 0xc0, !PT ;  /* 0x000000000fff7212 */ /* 0x001fda000780c0ff */
[----:B------:R-:W-:-:S05]  /*0400*/  @P0 IMAD.MOV.U32 R15, RZ, RZ, 0x1 ;  /* 0x00000001ff0f0424 */ /* 0x000fca00078e00ff */
[----:B------:R0:W-:Y:S01]  /*0410*/  @P0 STS [R8+0x198], R15 ;  /* 0x0001980f08000388 */ /* 0x0001e20000000800 */
[----:B------:R-:W-:-:S13]  /*0420*/  ISETP.NE.AND P0, PT, R2, 0x4, PT ;  /* 0x000000040200780c */ /* 0x000fda0003f05270 */
[----:B0-----:R-:W-:Y:S05]  /*0430*/  @!P0 BRA `(.L_x_19) ;  /* 0x0000000000188947 */ /* 0x001fea0003800000 */
.L_x_18:
[----:B------:R-:W0:Y:S02]  /*0440*/  ATOMS.AND R15, [R13+0x10], R12 ;  /* 0x0000100c0d0f738c */ /* 0x000e240002800000 */
[----:B0-----:R-:W-:-:S13]  /*0450*/  LOP3.LUT P0, RZ, R15, R0, RZ, 0xc0, !PT ;  /* 0x000000000fff7212 */ /* 0x001fda000780c0ff */
[----:B------:R-:W-:-:S05]  /*0460*/  @P0 IMAD.MOV.U32 R15, RZ, RZ, 0x1 ;  /* 0x00000001ff0f0424 */ /* 0x000fca00078e00ff */
[----:B------:R0:W-:Y:S01]  /*0470*/  @P0 STS [R8+0x198], R15 ;  /* 0x0001980f08000388 */ /* 0x0001e20000000800 */
[----:B------:R-:W-:-:S13]  /*0480*/  ISETP.NE.AND P0, PT, R2, 0x5, PT ;  /* 0x000000050200780c */ /* 0x000fda0003f05270 */
[----:B0-----:R-:W-:Y:S05]  /*0490*/  @!P0 BRA `(.L_x_20) ;  /* 0x0000000000188947 */ /* 0x001fea0003800000 */
.L_x_19:
[----:B------:R-:W0:Y:S02]  /*04a0*/  ATOMS.AND R15, [R13+0x14], R12 ;  /* 0x0000140c0d0f738c */ /* 0x000e240002800000 */
[----:B0-----:R-:W-:-:S13]  /*04b0*/  LOP3.LUT P0, RZ, R15, R0, RZ, 0xc0, !PT ;  /* 0x000000000fff7212 */ /* 0x001fda000780c0ff */
[----:B------:R-:W-:-:S05]  /*04c0*/  @P0 IMAD.MOV.U32 R15, RZ, RZ, 0x1 ;  /* 0x00000001ff0f0424 */ /* 0x000fca00078e00ff */
[----:B------:R0:W-:Y:S01]  /*04d0*/  @P0 STS [R8+0x198], R15 ;  /* 0x0001980f08000388 */ /* 0x0001e20000000800 */
[----:B------:R-:W-:-:S13]  /*04e0*/  ISETP.NE.AND P0, PT, R2, 0x6, PT ;  /* 0x000000060200780c */ /* 0x000fda0003f05270 */
[----:B0-----:R-:W-:Y:S05]  /*04f0*/  @!P0 BRA `(.L_x_21) ;  /* 0x0000000000188947 */ /* 0x001fea0003800000 */
.L_x_20:
[----:B------:R-:W0:Y:S02]  /*0500*/  ATOMS.AND R15, [R13+0x18], R12 ;  /* 0x0000180c0d0f738c */ /* 0x000e240002800000 */
[----:B0-----:R-:W-:-:S13]  /*0510*/  LOP3.LUT P0, RZ, R15, R0, RZ, 0xc0, !PT ;  /* 0x000000000fff7212 */ /* 0x001fda000780c0ff */
[----:B------:R-:W-:-:S05]  /*0520*/  @P0 IMAD.MOV.U32 R15, RZ, RZ, 0x1 ;  /* 0x00000001ff0f0424 */ /* 0x000fca00078e00ff */
[----:B------:R0:W-:Y:S01]  /*0530*/  @P0 STS [R8+0x198], R15 ;  /* 0x0001980f08000388 */ /* 0x0001e20000000800 */
[----:B------:R-:W-:-:S13]  /*0540*/  ISETP.NE.AND P0, PT, R2, 0x7, PT ;  /* 0x000000070200780c */ /* 0x000fda0003f05270 */
[----:B0-----:R-:W-:Y:S05]  /*0550*/  @!P0 BRA `(.L_x_22) ;  /* 0x00000000001c8947 */ /* 0x001fea0003800000 */
.L_x_21:
[----:B------:R-:W0:Y:S02]  /*0560*/  ATOMS.AND R15, [R13+0x1c], R12 ;  /* 0x00001c0c0d0f738c */ /* 0x000e240002800000 */
[----:B0-----:R-:W-:-:S13]  /*0570*/  LOP3.LUT P0, RZ, R15, R0, RZ, 0xc0, !PT ;  /* 0x000000000fff7212 */ /* 0x001fda000780c0ff */
[----:B------:R-:W-:-:S05]  /*0580*/  @P0 IMAD.MOV.U32 R15, RZ, RZ, 0x1 ;  /* 0x00000001ff0f0424 */ /* 0x000fca00078e00ff */
[----:B------:R0:W-:Y:S01]  /*0590*/  @P0 STS [R8+0x198], R15 ;  /* 0x0001980f08000388 */ /* 0x0001e20000000800 */
[----:B------:R-:W-:-:S13]  /*05a0*/  ISETP.NE.AND P0, PT, R2, 0x8, PT ;  /* 0x000000080200780c */ /* 0x000fda0003f05270 */
[----:B------:R-:W-:Y:S05]  /*05b0*/  @!P0 BREAK.RELIABLE B2 ;  /* 0x0000000000028942 */ /* 0x000fea0003800100 */
[----:B0-----:R-:W-:Y:S05]  /*05c0*/  @!P0 BRA `(.L_x_23) ;  /* 0x0000000000148947 */ /* 0x001fea0003800000 */
.L_x_22:
[----:B------:R-:W-:Y:S05]  /*05d0*/  BSYNC.RELIABLE B2 ;  /* 0x0000000000027941 */ /* 0x000fea0003800100 */
.L_x_14:
[----:B------:R-:W0:Y:S02]  /*05e0*/  ATOMS.AND R13, [R13+0x20], R12 ;  /* 0x0000200c0d0d738c */ /* 0x000e240002800000 */
[----:B0-----:R-:W-:-:S13]  /*05f0*/  LOP3.LUT P0, RZ, R13, R0, RZ, 0xc0, !PT ;  /* 0x000000000dff7212 */ /* 0x001fda000780c0ff */
[----:B------:R-:W-:-:S05]  /*0600*/  @P0 IMAD.MOV.U32 R15, RZ, RZ, 0x1 ;  /* 0x00000001ff0f0424 */ /* 0x000fca00078e00ff */
[----:B------:R0:W-:Y:S02]  /*0610*/  @P0 STS [R8+0x198], R15 ;  /* 0x0001980f08000388 */ /* 0x0001e40000000800 */
.L_x_23:
[----:B------:R-:W-:Y:S05]  /*0620*/  BSYNC.RECONVERGENT B1 ;  /* 0x0000000000017941 */ /* 0x000fea0003800200 */
.L_x_13:
[----:B------:R-:W-:Y:S01]  /*0630*/  ISETP.NE.AND P0, PT, R9, RZ, PT ;  /* 0x000000ff0900720c */ /* 0x000fe20003f05270 */
[----:B------:R-:W-:Y:S04]  /*0640*/  BSSY.RECONVERGENT B1, `(.L_x_24) ;  /* 0x000003a000017945 */ /* 0x000fe80003800200 */
[----:B------:R-:W-:Y:S01]  /*0650*/  BSSY.RELIABLE B2, `(.L_x_25) ;  /* 0x0000034000027945 */ /* 0x000fe20003800100 */
[----:B------:R-:W-:-:S07]  /*0660*/  IMAD R13, R2, 0x4, R8 ;  /* 0x00000004020d7824 */ /* 0x000fce00078e0208 */
[----:B------:R-:W-:Y:S05]  /*0670*/  @!P0 BRA `(.L_x_26) ;  /* 0x0000000000188947 */ /* 0x000fea0003800000 */
[----:B0-----:R-:W0:Y:S02]  /*0680*/  ATOMS.AND R15, [R13], R12 ;  /* 0x0000000c0d0f738c */ /* 0x001e240002800000 */
[----:B0-----:R-:W-:-:S13]  /*0690*/  LOP3.LUT P0, RZ, R15, R0, RZ, 0xc0, !PT ;  /* 0x000000000fff7212 */ /* 0x001fda000780c0ff */
[----:B------:R-:W-:-:S05]  /*06a0*/  @P0 IMAD.MOV.U32 R15, RZ, RZ, 0x1 ;  /* 0x00000001ff0f0424 */ /* 0x000fca00078e00ff */
[----:B------:R1:W-:Y:S01]  /*06b0*/  @P0 STS [R8+0x198], R15 ;  /* 0x0001980f08000388 */ /* 0x0003e20000000800 */
[----:B------:R-:W-:-:S13]  /*06c0*/  ISETP.NE.AND P0, PT, R9, 0x1, PT ;  /* 0x000000010900780c */ /* 0x000fda0003f05270 */
[----:B-1----:R-:W-:Y:S05]  /*06d0*/  @!P0 BRA `(.L_x_27) ;  /* 0x0000000000188947 */ /* 0x002fea0003800000 */
.L_x_26:
[----:B0-----:R-:W0:Y:S02]  /*06e0*/  ATOMS.AND R15, [R13+0x24], R12 ;  /* 0x0000240c0d0f738c */ /* 0x001e240002800000 */
[----:B0-----:R-:W-:-:S13]  /*06f0*/  LOP3.LUT P0, RZ, R15, R0, RZ, 0xc0, !PT ;  /* 0x000000000fff7212 */ /* 0x001fda000780c0ff */
[----:B------:R-:W-:-:S05]  /*0700*/  @P0 IMAD.MOV.U32 R15, RZ, RZ, 0x1 ;  /* 0x00000001ff0f0424 */ /* 0x000fca00078e00ff */
[----:B------:R0:W-:Y:S01]  /*0710*/  @P0 STS [R8+0x198], R15 ;  /* 0x0001980f08000388 */ /* 0x0001e20000000800 */
[----:B------:R-:W-:-:S13]  /*0720*/  ISETP.NE.AND P0, PT, R9, 0x2, PT ;  /* 0x000000020900780c */ /* 0x000fda0003f05270 */
[----:B0-----:R-:W-:Y:S05]  /*0730*/  @!P0 BRA `(.L_x_28) ;  /* 0x0000000000188947 */ /* 0x001fea0003800000 */
.L_x_27:
[----:B------:R-:W0:Y:S02]  /*0740*/  ATOMS.AND R15, [R13+0x48], R12 ;  /* 0x0000480c0d0f738c */ /* 0x000e240002800000 */
[----:B0-----:R-:W-:-:S13]  /*0750*/  LOP3.LUT P0, RZ, R15, R0, RZ, 0xc0, !PT ;  /* 0x000000000fff7212 */ /* 0x001fda000780c0ff */
[----:B------:R-:W-:-:S05]  /*0760*/  @P0 IMAD.MOV.U32 R15, RZ, RZ, 0x1 ;  /* 0x00000001ff0f0424 */ /* 0x000fca00078e00ff */
[----:B------:R0:W-:Y:S01]  /*0770*/  @P0 STS [R8+0x198], R15 ;  /* 0x0001980f08000388 */ /* 0x0001e20000000800 */
[----:B------:R-:W-:-:S13]  /*0780*/  ISETP.NE.AND P0, PT, R9, 0x3, PT ;  /* 0x000000030900780c */ /* 0x000fda0003f05270 */
[----:B0-----:R-:W-:Y:S05]  /*0790*/  @!P0 BRA `(.L_x_29) ;  /* 0x0000000000188947 */ /* 0x001fea0003800000 */
.L_x_28:
[----:B------:R-:W0:Y:S02]  /*07a0*/  ATOMS.AND R15, [R13+0x6c], R12 ;  /* 0x00006c0c0d0f738c */ /* 0x000e240002800000 */
[----:B0-----:R-:W-:-:S13]  /*07b0*/  LOP3.LUT P0, RZ, R15, R0, RZ, 0xc0, !PT ;  /* 0x000000000fff7212 */ /* 0x001fda000780c0ff */
[----:B------:R-:W-:-:S05]  /*07c0*/  @P0 IMAD.MOV.U32 R15, RZ, RZ, 0x1 ;  /* 0x00000001ff0f0424 */ /* 0x000fca00078e00ff */
[----:B------:R0:W-:Y:S01]  /*07d0*/  @P0 STS [R8+0x198], R15 ;  /* 0x0001980f08000388 */ /* 0x0001e20000000800 */
[----:B------:R-:W-:-:S13]  /*07e0*/  ISETP.NE.AND P0, PT, R9, 0x4, PT ;  /* 0x000000040900780c */ /* 0x000fda0003f05270 */
[----:B0-----:R-:W-:Y:S05]  /*07f0*/  @!P0 BRA `(.L_x_30) ;  /* 0x0000000000188947 */ /* 0x001fea0003800000 */
.L_x_29:
[----:B------:R-:W0:Y:S02]  /*0800*/  ATOMS.AND R15, [R13+0x90], R12 ;  /* 0x0000900c0d0f738c */ /* 0x000e240002800000 */
[----:B0-----:R-:W-:-:S13]  /*0810*/  LOP3.LUT P0, RZ, R15, R0, RZ, 0xc0, !PT ;  /* 0x000000000fff7212 */ /* 0x001fda000780c0ff */
[----:B------:R-:W-:-:S05]  /*0820*/  @P0 IMAD.MOV.U32 R15, RZ, RZ, 0x1 ;  /* 0x00000001ff0f0424 */ /* 0x000fca00078e00ff */
[----:B------:R0:W-:Y:S01]  /*0830*/  @P0 STS [R8+0x198], R15 ;  /* 0x0001980f08000388 */ /* 0x0001e20000000800 */
[----:B------:R-:W-:-:S13]  /*0840*/  ISETP.NE.AND P0, PT, R9, 0x5, PT ;  /* 0x000000050900780c */ /* 0x000fda0003f05270 */
[----:B0-----:R-:W-:Y:S05]  /*0850*/  @!P0 BRA `(.L_x_31) ;  /* 0x0000000000188947 */ /* 0x001fea0003800000 */
.L_x_30:
[----:B------:R-:W0:Y:S02]  /*0860*/  ATOMS.AND R15, [R13+0xb4], R12 ;  /* 0x0000b40c0d0f738c */ /* 0x000e240002800000 */
[----:B0-----:R-:W-:-:S13]  /*0870*/  LOP3.LUT P0, RZ, R15, R0, RZ, 0xc0, !PT ;  /* 0x000000000fff7212 */ /* 0x001fda000780c0ff */
[----:B------:R-:W-:-:S05]  /*0880*/  @P0 IMAD.MOV.U32 R15, RZ, RZ, 0x1 ;  /* 0x00000001ff0f0424 */ /* 0x000fca00078e00ff */
[----:B------:R0:W-:Y:S01]  /*0890*/  @P0 STS [R8+0x198], R15 ;  /* 0x0001980f08000388 */ /* 0x0001e20000000800 */
[----:B------:R-:W-:-:S13]  /*08a0*/  ISETP.NE.AND P0, PT, R9, 0x6, PT ;  /* 0x000000060900780c */ /* 0x000fda0003f05270 */
[----:B0-----:R-:W-:Y:S05]  /*08b0*/  @!P0 BRA `(.L_x_32) ;  /* 0x0000000000188947 */ /* 0x001fea0003800000 */
.L_x_31:
[----:B------:R-:W0:Y:S02]  /*08c0*/  ATOMS.AND R15, [R13+0xd8], R12 ;  /* 0x0000d80c0d0f738c */ /* 0x000e240002800000 */
[----:B0-----:R-:W-:-:S13]  /*08d0*/  LOP3.LUT P0, RZ, R15, R0, RZ, 0xc0, !PT ;  /* 0x000000000fff7212 */ /* 0x001fda000780c0ff */
[----:B------:R-:W-:-:S05]  /*08e0*/  @P0 IMAD.MOV.U32 R15, RZ, RZ, 0x1 ;  /* 0x00000001ff0f0424 */ /* 0x000fca00078e00ff */
[----:B------:R0:W-:Y:S01]  /*08f0*/  @P0 STS [R8+0x198], R15 ;  /* 0x0001980f08000388 */ /* 0x0001e20000000800 */
[----:B------:R-:W-:-:S13]  /*0900*/  ISETP.NE.AND P0, PT, R9, 0x7, PT ;  /* 0x000000070900780c */ /* 0x000fda0003f05270 */
[----:B0-----:R-:W-:Y:S05]  /*0910*/  @!P0 BRA `(.L_x_33) ;  /* 0x00000000001c8947 */ /* 0x001fea0003800000 */
.L_x_32:
[----:B------:R-:W0:Y:S02]  /*0920*/  ATOMS.AND R15, [R13+0xfc], R12 ;  /* 0x0000fc0c0d0f738c */ /* 0x000e240002800000 */
[----:B0-----:R-:W-:-:S13]  /*0930*/  LOP3.LUT P0, RZ, R15, R0, RZ, 0xc0, !PT ;  /* 0x000000000fff7212 */ /* 0x001fda000780c0ff */
[----:B------:R-:W-:-:S05]  /*0940*/  @P0 IMAD.MOV.U32 R15, RZ, RZ, 0x1 ;  /* 0x00000001ff0f0424 */ /* 0x000fca00078e00ff */
[----:B------:R0:W-:Y:S01]  /*0950*/  @P0 STS [R8+0x198], R15 ;  /* 0x0001980f08000388 */ /* 0x0001e20000000800 */
[----:B------:R-:W-:-:S13]  /*0960*/  ISETP.NE.AND P0, PT, R9, 0x8, PT ;  /* 0x000000080900780c */ /* 0x000fda0003f05270 */
[----:B------:R-:W-:Y:S05]  /*0970*/  @!P0 BREAK.RELIABLE B2 ;  /* 0x0000000000028942 */ /* 0x000fea0003800100 */
[----:B0-----:R-:W-:Y:S05]  /*0980*/  @!P0 BRA `(.L_x_34) ;  /* 0x0000000000148947 */ /* 0x001fea0003800000 */
.L_x_33:
[----:B------:R-:W-:Y:S05]  /*0990*/  BSYNC.RELIABLE B2 ;  /* 0x0000000000027941 */ /* 0x000fea0003800100 */
.L_x_25:
[----:B------:R-:W0:Y:S02]  /*09a0*/  ATOMS.AND R13, [R13+0x120], R12 ;  /* 0x0001200c0d0d738c */ /* 0x000e240002800000 */
[----:B0-----:R-:W-:-:S13]  /*09b0*/  LOP3.LUT P0, RZ, R13, R0, RZ, 0xc0, !PT ;  /* 0x000000000dff7212 */ /* 0x001fda000780c0ff */
[----:B------:R-:W-:-:S05]  /*09c0*/  @P0 IMAD.MOV.U32 R15, RZ, RZ, 0x1 ;  /* 0x00000001ff0f0424 */ /* 0x000fca00078e00ff */
[----:B------:R0:W-:Y:S02]  /*09d0*/  @P0 STS [R8+0x198], R15 ;  /* 0x0001980f08000388 */ /* 0x0001e40000000800 */
.L_x_34:
[----:B------:R-:W-:Y:S05]  /*09e0*/  BSYNC.RECONVERGENT B1 ;  /* 0x0000000000017941 */ /* 0x000fea0003800200 */
.L_x_24:
[----:B------:R-:W0:Y:S01]  /*09f0*/  LDG.E.U8 R14, desc[UR4][R6.64+0x144] ;  /* 0x00014404060e7981 */ /* 0x000e22000c1e1100 */
[----:B------:R-:W-:Y:S01]  /*0a00*/  LOP3.LUT R3, R9, 0xffff, RZ, 0xc0, !PT ;  /* 0x0000ffff09037812 */ /* 0x000fe200078ec0ff */
[----:B------:R-:W-:Y:S01]  /*0a10*/  BSSY.RECONVERGENT B1, `(.L_x_35) ;  /* 0x000002a000017945 */ /* 0x000fe20003800200 */
[----:B------:R-:W-:-:S03]  /*0a20*/  LOP3.LUT R13, R2, 0xffff, RZ, 0xc0, !PT ;  /* 0x0000ffff020d7812 */ /* 0x000fc600078ec0ff */
[----:B------:R-:W-:Y:S02]  /*0a30*/  IMAD R3, R3, 0x5556, RZ ;  /* 0x0000555603037824 */ /* 0x000fe400078e02ff */
[----:B------:R-:W-:-:S03]  /*0a40*/  IMAD R13, R13, 0x5556, RZ ;  /* 0x000055560d0d7824 */ /* 0x000fc600078e02ff */
[----:B------:R-:W-:Y:S02]  /*0a50*/  SHF.R.U32.HI R3, RZ, 0x10, R3 ;  /* 0x00000010ff037819 */ /* 0x000fe40000011603 */
[----:B------:R-:W-:Y:S02]  /*0a60*/  SHF.R.U32.HI R13, RZ, 0x10, R13 ;  /* 0x00000010ff0d7819 */ /* 0x000fe4000001160d */
[----:B------:R-:W-:Y:S02]  /*0a70*/  PRMT R3, R3, 0x9910, RZ ;  /* 0x0000991003037816 */ /* 0x000fe400000000ff */
[----:B------:R-:W-:-:S03]  /*0a80*/  PRMT R13, R13, 0x9910, RZ ;  /* 0x000099100d0d7816 */ /* 0x000fc600000000ff */
[----:B------:R-:W-:Y:S02]  /*0a90*/  IMAD R3, R3, 0x3, RZ ;  /* 0x0000000303037824 */ /* 0x000fe400078e02ff */
[----:B------:R-:W-:Y:S02]  /*0aa0*/  IMAD R13, R13, 0x3, RZ ;  /* 0x000000030d0d7824 */ /* 0x000fe400078e02ff */
[----:B------:R-:W-:Y:S02]  /*0ab0*/  IMAD.MOV R3, RZ, RZ, -R3 ;  /* 0x000000ffff037224 */ /* 0x000fe400078e0a03 */
[----:B------:R-:W-:-:S03]  /*0ac0*/  IMAD.MOV R13, RZ, RZ, -R13 ;  /* 0x000000ffff0d7224 */ /* 0x000fc600078e0a0d */
[----:B------:R-:W-:Y:S02]  /*0ad0*/  PRMT R16, R3, 0x7710, RZ ;  /* 0x0000771003107816 */ /* 0x000fe400000000ff */
[----:B------:R-:W-:-:S03]  /*0ae0*/  PRMT R13, R13, 0x7710, RZ ;  /* 0x000077100d0d7816 */ /* 0x000fc600000000ff */
[----:B------:R-:W-:Y:S02]  /*0af0*/  IMAD.IADD R3, R16, 0x1, R9 ;  /* 0x0000000110037824 */ /* 0x000fe400078e0209 */
[----:B------:R-:W-:-:S03]  /*0b00*/  IMAD.IADD R16, R13, 0x1, R2 ;  /* 0x000000010d107824 */ /* 0x000fc600078e0202 */
[----:B------:R-:W-:Y:S02]  /*0b10*/  PRMT R17, R3, 0x9910, RZ ;  /* 0x0000991003117816 */ /* 0x000fe400000000ff */
[C---:B------:R-:W-:Y:S02]  /*0b20*/  LOP3.LUT R13, R16.reuse, 0xffff, RZ, 0xc0, !PT ;  /* 0x0000ffff100d7812 */ /* 0x040fe400078ec0ff */
[C---:B------:R-:W-:Y:S02]  /*0b30*/  LOP3.LUT P4, RZ, R16.reuse, 0xffff, R3, 0xc8, !PT ;  /* 0x0000ffff10ff7812 */ /* 0x040fe4000788c803 */
[----:B------:R-:W-:Y:S01]  /*0b40*/  PRMT R16, R16, 0x9910, RZ ;  /* 0x0000991010107816 */ /* 0x000fe200000000ff */
[----:B------:R-:W-:Y:S01]  /*0b50*/  IMAD.IADD R13, R2, 0x1, -R13 ;  /* 0x00000001020d7824 */ /* 0x000fe200078e0a0d */
[C---:B------:R-:W-:Y:S02]  /*0b60*/  ISETP.EQ.AND P5, PT, R17.reuse, RZ, PT ;  /* 0x000000ff1100720c */ /* 0x040fe40003fa2270 */
[----:B------:R-:W-:-:S02]  /*0b70*/  ISETP.EQ.AND P6, PT, R17, RZ, PT ;  /* 0x000000ff1100720c */ /* 0x000fc40003fc2270 */
[----:B0-----:R-:W-:Y:S02]  /*0b80*/  LOP3.LUT R15, R14, 0x1, RZ, 0xfc, !PT ;  /* 0x000000010e0f7812 */ /* 0x001fe400078efcff */
[----:B------:R-:W-:-:S03]  /*0b90*/  LOP3.LUT R14, R3, 0xffff, RZ, 0xc0, !PT ;  /* 0x0000ffff030e7812 */ /* 0x000fc600078ec0ff */
[----:B------:R0:W-:Y:S02]  /*0ba0*/  STG.E.U8 desc[UR4][R6.64+0x144], R15 ;  /* 0x0001440f06007986 */ /* 0x0001e4000c101104 */
[----:B------:R-:W-:Y:S02]  /*0bb0*/  IMAD.IADD R3, R9, 0x1, -R14 ;  /* 0x0000000109037824 */ /* 0x000fe400078e0a0e */
[----:B------:R-:W-:-:S05]  /*0bc0*/  IMAD.MOV.U32 R14, RZ, RZ, R16 ;  /* 0x000000ffff0e7224 */ /* 0x000fca00078e0010 */
[----:B------:R-:W-:Y:S01]  /*0bd0*/  ISETP.NE.AND P0, PT, R14, RZ, PT ;  /* 0x000000ff0e00720c */ /* 0x000fe20003f05270 */
[C---:B0-----:R-:W-:Y:S02]  /*0be0*/  VIADD R7, R13.reuse, 0x1 ;  /* 0x000000010d077836 */ /* 0x041fe40000000000 */
[----:B------:R-:W-:Y:S02]  /*0bf0*/  VIADD R15, R13, 0x2 ;  /* 0x000000020d0f7836 */ /* 0x000fe40000000000 */
[----:B------:R-:W-:Y:S01]  /*0c00*/  VIADD R6, R3, 0x1 ;  /* 0x0000000103067836 */ /* 0x000fe20000000000 */
[-C--:B------:R-:W-:Y:S02]  /*0c10*/  ISETP.NE.AND P1, PT, R7, R2.reuse, PT ;  /* 0x000000020700720c */ /* 0x080fe40003f25270 */
[----:B------:R-:W-:Y:S01]  /*0c20*/  ISETP.NE.AND P2, PT, R15, R2, PT ;  /* 0x000000020f00720c */ /* 0x000fe20003f45270 */
[----:B------:R-:W-:Y:S01]  /*0c30*/  IMAD R2, R3, 0x24, R8 ;  /* 0x0000002403027824 */ /* 0x000fe200078e0208 */
[----:B------:R-:W-:-:S03]  /*0c40*/  ISETP.EQ.AND P3, PT, R6, R9, PT ;  /* 0x000000090600720c */ /* 0x000fc60003f62270 */
[----:B------:R-:W-:Y:S01]  /*0c50*/  IMAD R13, R13, 0x4, R2 ;  /* 0x000000040d0d7824 */ /* 0x000fe200078e0202 */
[----:B------:R-:W-:Y:S09]  /*0c60*/  @!P4 BRA `(.L_x_36) ;  /* 0x000000000010c947 */ /* 0x000ff20003800000 */
[----:B------:R-:W0:Y:S02]  /*0c70*/  ATOMS.AND R7, [R13], R12 ;  /* 0x0000000c0d07738c */ /* 0x000e240002800000 */
[----:B0-----:R-:W-:-:S13]  /*0c80*/  LOP3.LUT P4, RZ, R7, R0, RZ, 0xc0, !PT ;  /* 0x0000000007ff7212 */ /* 0x001fda000788c0ff */
[----:B------:R-:W-:-:S05]  /*0c90*/  @P4 IMAD.MOV.U32 R7, RZ, RZ, 0x1 ;  /* 0x00000001ff074424 */ /* 0x000fca00078e00ff */
[----:B------:R0:W-:Y:S02]  /*0ca0*/  @P4 STS [R8+0x198], R7 ;  /* 0x0001980708004388 */ /* 0x0001e40000000800 */
.L_x_36:
[----:B------:R-:W-:Y:S05]  /*0cb0*/  BSYNC.RECONVERGENT B1 ;  /* 0x0000000000017941 */ /* 0x000fea0003800200 */
.L_x_35:
[----:B------:R-:W-:Y:S01]  /*0cc0*/  BSSY.RECONVERGENT B1, `(.L_x_37) ;  /* 0x0000007000017945 */ /* 0x000fe20003800200 */
[----:B------:R-:W-:-:S03]  /*0cd0*/  ISETP.EQ.AND P4, PT, R6, R9, PT ;  /* 0x000000090600720c */ /* 0x000fc60003f82270 */
[----:B------:R-:W-:Y:S10]  /*0ce0*/  @!P1 BRA P5, `(.L_x_38) ;  /* 0x0000000000109947 */ /* 0x000ff40002800000 */
[----:B0-----:R-:W0:Y:S02]  /*0cf0*/  ATOMS.AND R7, [R13+0x4], R12 ;  /* 0x0000040c0d07738c */ /* 0x001e240002800000 */
[----:B0-----:R-:W-:-:S13]  /*0d00*/  LOP3.LUT P5, RZ, R7, R0, RZ, 0xc0, !PT ;  /* 0x0000000007ff7212 */ /* 0x001fda00078ac0ff */
[----:B------:R-:W-:-:S05]  /*0d10*/  @P5 IMAD.MOV.U32 R7, RZ, RZ, 0x1 ;  /* 0x00000001ff075424 */ /* 0x000fca00078e00ff */
[----:B------:R1:W-:Y:S02]  /*0d20*/  @P5 STS [R8+0x198], R7 ;  /* 0x0001980708005388 */ /* 0x0003e40000000800 */
.L_x_38:
[----:B------:R-:W-:Y:S05]  /*0d30*/  BSYNC.RECONVERGENT B1 ;  /* 0x0000000000017941 */ /* 0x000fea0003800200 */
.L_x_37:
[----:B------:R-:W-:Y:S01]  /*0d40*/  BSSY.RECONVERGENT B1, `(.L_x_39) ;  /* 0x0000008000017945 */ /* 0x000fe20003800200 */
[----:B------:R-:W-:Y:S01]  /*0d50*/  ISETP.EQ.AND P5, PT, R6, R9, PT ;  /* 0x000000090600720c */ /* 0x000fe20003fa2270 */
[----:B------:R-:W-:Y:S02]  /*0d60*/  VIADD R2, R3, 0x2 ;  /* 0x0000000203027836 */ /* 0x000fe40000000000 */
[----:B------:R-:W-:Y:S10]  /*0d70*/  @!P2 BRA P6, `(.L_x_40) ;  /* 0x000000000010a947 */ /* 0x000ff40003000000 */
[----:B------:R-:W2:Y:S02]  /*0d80*/  ATOMS.AND R3, [R13+0x8], R12 ;  /* 0x0000080c0d03738c */ /* 0x000ea40002800000 */
[----:B--2---:R-:W-:-:S13]  /*0d90*/  LOP3.LUT P6, RZ, R3, R0, RZ, 0xc0, !PT ;  /* 0x0000000003ff7212 */ /* 0x004fda00078cc0ff */
[----:B------:R-:W-:-:S05]  /*0da0*/  @P6 IMAD.MOV.U32 R3, RZ, RZ, 0x1 ;  /* 0x00000001ff036424 */ /* 0x000fca00078e00ff */
[----:B------:R2:W-:Y:S02]  /*0db0*/  @P6 STS [R8+0x198], R3 ;  /* 0x0001980308006388 */ /* 0x0005e40000000800 */
.L_x_40:
[----:B------:R-:W-:Y:S05]  /*0dc0*/  BSYNC.RECONVERGENT B1 ;  /* 0x0000000000017941 */ /* 0x000fea0003800200 */
.L_x_39:
[----:B------:R-:W-:Y:S01]  /*0dd0*/  BSSY.RECONVERGENT B1, `(.L_x_41) ;  /* 0x0000007000017945 */ /* 0x000fe20003800200 */
[----:B------:R-:W-:-:S03]  /*0de0*/  ISETP.EQ.AND P6, PT, R2, R9, PT ;  /* 0x000000090200720c */ /* 0x000fc60003fc2270 */
[----:B------:R-:W-:Y:S10]  /*0df0*/  @!P0 BRA P3, `(.L_x_42) ;  /* 0x0000000000108947 */ /* 0x000ff40001800000 */
[----:B--2---:R-:W2:Y:S02]  /*0e00*/  ATOMS.AND R3, [R13+0x24], R12 ;  /* 0x0000240c0d03738c */ /* 0x004ea40002800000 */
[----:B--2---:R-:W-:-:S13]  /*0e10*/  LOP3.LUT P3, RZ, R3, R0, RZ, 0xc0, !PT ;  /* 0x0000000003ff7212 */ /* 0x004fda000786c0ff */
[----:B------:R-:W-:-:S05]  /*0e20*/  @P3 IMAD.MOV.U32 R3, RZ, RZ, 0x1 ;  /* 0x00000001ff033424 */ /* 0x000fca00078e00ff */
[----:B------:R3:W-:Y:S02]  /*0e30*/  @P3 STS [R8+0x198], R3 ;  /* 0x0001980308003388 */ /* 0x0007e40000000800 */
.L_x_42:
[----:B------:R-:W-:Y:S05]  /*0e40*/  BSYNC.RECONVERGENT B1 ;  /* 0x0000000000017941 */ /* 0x000fea0003800200 */
.L_x_41:
[----:B------:R-:W-:Y:S01]  /*0e50*/  BSSY.RECONVERGENT B1, `(.L_x_43) ;  /* 0x0000007000017945 */ /* 0x000fe20003800200 */
[----:B------:R-:W-:-:S03]  /*0e60*/  ISETP.EQ.AND P3, PT, R2, R9, PT ;  /* 0x000000090200720c */ /* 0x000fc60003f62270 */
[----:B------:R-:W-:Y:S10]  /*0e70*/  @!P1 BRA P4, `(.L_x_44) ;  /* 0x0000000000109947 */ /* 0x000ff40002000000 */
[----:B--23--:R-:W2:Y:S02]  /*0e80*/  ATOMS.AND R3, [R13+0x28], R12 ;  /* 0x0000280c0d03738c */ /* 0x00cea40002800000 */
[----:B--2---:R-:W-:-:S13]  /*0e90*/  LOP3.LUT P4, RZ, R3, R0, RZ, 0xc0, !PT ;  /* 0x0000000003ff7212 */ /* 0x004fda000788c0ff */
[----:B------:R-:W-:-:S05]  /*0ea0*/  @P4 IMAD.MOV.U32 R3, RZ, RZ, 0x1 ;  /* 0x00000001ff034424 */ /* 0x000fca00078e00ff */
[----:B------:R4:W-:Y:S02]  /*0eb0*/  @P4 STS [R8+0x198], R3 ;  /* 0x0001980308004388 */ /* 0x0009e40000000800 */
.L_x_44:
[----:B------:R-:W-:Y:S05]  /*0ec0*/  BSYNC.RECONVERGENT B1 ;  /* 0x0000000000017941 */ /* 0x000fea0003800200 */
.L_x_43:
[----:B------:R-:W-:Y:S01]  /*0ed0*/  BSSY.RECONVERGENT B1, `(.L_x_45) ;  /* 0x0000007000017945 */ /* 0x000fe20003800200 */
[----:B------:R-:W-:-:S03]  /*0ee0*/  ISETP.EQ.AND P4, PT, R2, R9, PT ;  /* 0x000000090200720c */ /* 0x000fc60003f82270 */
[----:B------:R-:W-:Y:S10]  /*0ef0*/  @!P2 BRA P5, `(.L_x_46) ;  /* 0x000000000010a947 */ /* 0x000ff40002800000 */
[----:B--234-:R-:W2:Y:S02]  /*0f00*/  ATOMS.AND R3, [R13+0x2c], R12 ;  /* 0x00002c0c0d03738c */ /* 0x01cea40002800000 */
[----:B--2---:R-:W-:-:S13]  /*0f10*/  LOP3.LUT P5, RZ, R3, R0, RZ, 0xc0, !PT ;  /* 0x0000000003ff7212 */ /* 0x004fda00078ac0ff */
[----:B------:R-:W-:-:S05]  /*0f20*/  @P5 IMAD.MOV.U32 R3, RZ, RZ, 0x1 ;  /* 0x00000001ff035424 */ /* 0x000fca00078e00ff */
[----:B------:R2:W-:Y:S02]  /*0f30*/  @P5 STS [R8+0x198], R3 ;  /* 0x0001980308005388 */ /* 0x0005e40000000800 */
.L_x_46:
[----:B------:R-:W-:Y:S05]  /*0f40*/  BSYNC.RECONVERGENT B1 ;  /* 0x0000000000017941 */ /* 0x000fea0003800200 */
.L_x_45:
[----:B------:R-:W-:Y:S04]  /*0f50*/  BSSY.RECONVERGENT B1, `(.L_x_47) ;  /* 0x0000006000017945 */ /* 0x000fe80003800200 */
[----:B------:R-:W-:Y:S05]  /*0f60*/  @!P0 BRA P6, `(.L_x_48) ;  /* 0x0000000000108947 */ /* 0x000fea0003000000 */
[----:B--234-:R-:W2:Y:S02]  /*0f70*/  ATOMS.AND R3, [R13+0x48], R12 ;  /* 0x0000480c0d03738c */ /* 0x01cea40002800000 */
[----:B--2---:R-:W-:-:S13]  /*0f80*/  LOP3.LUT P0, RZ, R3, R0, RZ, 0xc0, !PT ;  /* 0x0000000003ff7212 */ /* 0x004fda000780c0ff */
[----:B------:R-:W-:-:S05]  /*0f90*/  @P0 IMAD.MOV.U32 R3, RZ, RZ, 0x1 ;  /* 0x00000001ff030424 */ /* 0x000fca00078e00ff */
[----:B------:R2:W-:Y:S02]  /*0fa0*/  @P0 STS [R8+0x198], R3 ;  /* 0x0001980308000388 */ /* 0x0005e40000000800 */
.L_x_48:
[----:B------:R-:W-:Y:S05]  /*0fb0*/  BSYNC.RECONVERGENT B1 ;  /* 0x0000000000017941 */ /* 0x000fea0003800200 */
.L_x_47:
[----:B------:R-:W-:Y:S04]  /*0fc0*/  BSSY.RECONVERGENT B1, `(.L_x_49) ;  /* 0x0000006000017945 */ /* 0x000fe80003800200 */
[----:B------:R-:W-:Y:S05]  /*0fd0*/  @!P1 BRA P3, `(.L_x_50) ;  /* 0x0000000000109947 */ /* 0x000fea0001800000 */
[----:B--234-:R-:W2:Y:S02]  /*0fe0*/  ATOMS.AND R3, [R13+0x4c], R12 ;  /* 0x00004c0c0d03738c */ /* 0x01cea40002800000 */
[----:B--2---:R-:W-:-:S13]  /*0ff0*/  LOP3.LUT P0, RZ, R3, R0, RZ, 0xc0, !PT ;  /* 0x0000000003ff7212 */ /* 0x004fda000780c0ff */
[----:B------:R-:W-:-:S05]  /*1000*/  @P0 IMAD.MOV.U32 R3, RZ, RZ, 0x1 ;  /* 0x00000001ff030424 */ /* 0x000fca00078e00ff */
[----:B------:R2:W-:Y:S02]  /*1010*/  @P0 STS [R8+0x198], R3 ;  /* 0x0001980308000388 */ /* 0x0005e40000000800 */
.L_x_50:
[----:B------:R-:W-:Y:S05]  /*1020*/  BSYNC.RECONVERGENT B1 ;  /* 0x0000000000017941 */ /* 0x000fea0003800200 */
.L_x_49:
[----:B------:R-:W-:Y:S04]  /*1030*/  BSSY.RECONVERGENT B1, `(.L_x_12) ;  /* 0x0000006000017945 */ /* 0x000fe80003800200 */
[----:B------:R-:W-:Y:S05]  /*1040*/  @!P2 BRA P4, `(.L_x_51) ;  /* 0x000000000010a947 */ /* 0x000fea0002000000 */
[----:B------:R-:W5:Y:S02]  /*1050*/  ATOMS.AND R13, [R13+0x50], R12 ;  /* 0x0000500c0d0d738c */ /* 0x000f640002800000 */
[----:B-----5:R-:W-:-:S13]  /*1060*/  LOP3.LUT P0, RZ, R13, R0, RZ, 0xc0, !PT ;  /* 0x000000000dff7212 */ /* 0x020fda000780c0ff */
[----:B--234-:R-:W-:-:S05]  /*1070*/  @P0 IMAD.MOV.U32 R3, RZ, RZ, 0x1 ;  /* 0x00000001ff030424 */ /* 0x01cfca00078e00ff */
[----:B------:R2:W-:Y:S02]  /*1080*/  @P0 STS [R8+0x198], R3 ;  /* 0x0001980308000388 */ /* 0x0005e40000000800 */
.L_x_51:
[----:B------:R-:W-:Y:S05]  /*1090*/  BSYNC.RECONVERGENT B1 ;  /* 0x0000000000017941 */ /* 0x000fea0003800200 */
.L_x_12:
[----:B------:R-:W-:Y:S05]  /*10a0*/  BSYNC.RECONVERGENT B0 ;  /* 0x0000000000007941 */ /* 0x000fea0003800200 */
.L_x_11:
[----:B------:R-:W-:Y:S05]  /*10b0*/  WARPSYNC.ALL ;  /* 0x0000000000007948 */ /* 0x000fea0003800000 */
[----:B------:R-:W-:Y:S01]  /*10c0*/  BAR.SYNC.DEFER_BLOCKING 0x0 ;  /* 0x0000000000007b1d */ /* 0x000fe20000010000 */
[----:B------:R-:W-:-:S05]  /*10d0*/  ISETP.NE.AND P0, PT, R10, RZ, PT ;  /* 0x000000ff0a00720c */ /* 0x000fca0003f05270 */
[----:B0-----:R-:W0:Y:S04]  /*10e0*/  LDS R11, [R11] ;  /* 0x000000000b0b7984 */ /* 0x001e280000000800 */
[----:B0-----:R0:W-:Y:S04]  /*10f0*/  STG.E desc[UR4][R4.64], R11 ;  /* 0x0000000b04007986 */ /* 0x0011e8000c101904 */
[----:B------:R-:W-:Y:S05]  /*1100*/  @P0 EXIT ;  /* 0x000000000000094d */ /* 0x000fea0003800000 */
[----:B0-----:R-:W0:Y:S01]  /*1110*/  LDS.64 R4, [R8+0x198] ;  /* 0x0001980008047984 */ /* 0x001e220000000a00 */
[----:B--234-:R-:W2:Y:S01]  /*1120*/  LDC.64 R2, c[0x0][0x388] ;  /* 0x0000e200ff027b82 */ /* 0x01cea20000000a00 */
[----:B0-----:R-:W-:-:S13]  /*1130*/  ISETP.NE.AND P0, PT, R5, RZ, PT ;  /* 0x000000ff0500720c */ /* 0x001fda0003f05270 */
[----:B------:R-:W-:Y:S02]  /*1140*/  @P0 IMAD.MOV.U32 R5, RZ, RZ, R4 ;  /* 0x000000ffff050224 */ /* 0x000fe400078e0004 */
[----:B-1----:R-:W-:Y:S02]  /*1150*/  @!P0 IMAD.MOV.U32 R7, RZ, RZ, 0x2 ;  /* 0x00000002ff078424 */ /* 0x002fe400078e00ff */
[----:B------:R-:W-:-:S03]  /*1160*/  @!P0 IMAD.MOV.U32 R5, RZ, RZ, 0x2 ;  /* 0x00000002ff058424 */ /* 0x000fc600078e00ff */
[----:B------:R-:W-:Y:S04]  /*1170*/  @!P0 STS [R8+0x198], R7 ;  /* 0x0001980708008388 */ /* 0x000fe80000000800 */
[----:B--2---:R-:W-:Y:S01]  /*1180*/  STG.E desc[UR4][R2.64], R5 ;  /* 0x0000000502007986 */ /* 0x004fe2000c101904 */
[----:B------:R-:W-:Y:S05]  /*1190*/  EXIT ;  /* 0x000000000000794d */ /* 0x000fea0003800000 */
.L_x_52:
        /* <DEDUP_REMOVED lines=14> */
.L_x_54:


//--------------------- .nv.shared._Z16singleton_searchILi3EEvP11SudokuStateIXmlT_T_EEPi --------------------------
	.section	.nv.shared._Z16singleton_searchILi3EEvP11SudokuStateIXmlT_T_EEPi,"aw",@nobits
	.sectionflags	@""
	.align	4
.nv.shared._Z16singleton_searchILi3EEvP11SudokuStateIXmlT_T_EEPi:
	.zero		1440


//--------------------- .nv.shared.reserved.0     --------------------------
	.section	.nv.shared.reserved.0,"aw",@nobits
	.weak		__nv_reservedSMEM_offset_0_alias
	.size		__nv_reservedSMEM_offset_0_alias, 0, 64
	.other		__nv_reservedSMEM_offset_0_alias,@"STO_CUDA_RESERVED_SHARED STV_DEFAULT"
__nv_reservedSMEM_offset_0_alias:
	.zero		0
	.zero		64


//--------------------- .nv.shared._Z16simple_cand_elimILi3EEvP11SudokuStateIXmlT_T_EEPi --------------------------
	.section	.nv.shared._Z16simple_cand_elimILi3EEvP11SudokuStateIXmlT_T_EEPi,"aw",@nobits
	.sectionflags	@""
	.align	4
.nv.shared._Z16simple_cand_elimILi3EEvP11SudokuStateIXmlT_T_EEPi:
	.zero		1440


//--------------------- .nv.constant0._Z16singleton_searchILi3EEvP11SudokuStateIXmlT_T_EEPi --------------------------
	.section	.nv.constant0._Z16singleton_searchILi3EEvP11SudokuStateIXmlT_T_EEPi,"a",@progbits
	.sectionflags	@""
	.align	4
.nv.constant0._Z16singleton_searchILi3EEvP11SudokuStateIXmlT_T_EEPi:
	.zero		912


//--------------------- .nv.constant0._Z16simple_cand_elimILi3EEvP11SudokuStateIXmlT_T_EEPi --------------------------
	.section	.nv.constant0._Z16simple_cand_elimILi3EEvP11SudokuStateIXmlT_T_EEPi,"a",@progbits
	.sectionflags	@""
	.align	4
.nv.constant0._Z16simple_cand_elimILi3EEvP11SudokuStateIXmlT_T_EEPi:
	.zero		912


//--------------------- SYMBOLS --------------------------

	.type		.nv.reservedSmem.offset0,@object
	.size		.nv.reservedSmem.offset0,0x4
	.type		.nv.reservedSmem.cap,@object
	.size		.nv.reservedSmem.cap,0x4
